//
// Generated by NVIDIA NVVM Compiler
//
// Compiler Build ID: CL-36424714
// Cuda compilation tools, release 13.0, V13.0.88
// Based on NVVM 20.0.0
//

.version 9.0
.target sm_100
.address_size 64

	// .globl	_Z24nppiPow_8u_C1RSfs_kernelPKhiPhiiiii

.visible .entry _Z24nppiPow_8u_C1RSfs_kernelPKhiPhiiiii(
	.param .u64 .ptr .align 1 _Z24nppiPow_8u_C1RSfs_kernelPKhiPhiiiii_param_0,
	.param .u32 _Z24nppiPow_8u_C1RSfs_kernelPKhiPhiiiii_param_1,
	.param .u64 .ptr .align 1 _Z24nppiPow_8u_C1RSfs_kernelPKhiPhiiiii_param_2,
	.param .u32 _Z24nppiPow_8u_C1RSfs_kernelPKhiPhiiiii_param_3,
	.param .u32 _Z24nppiPow_8u_C1RSfs_kernelPKhiPhiiiii_param_4,
	.param .u32 _Z24nppiPow_8u_C1RSfs_kernelPKhiPhiiiii_param_5,
	.param .u32 _Z24nppiPow_8u_C1RSfs_kernelPKhiPhiiiii_param_6,
	.param .u32 _Z24nppiPow_8u_C1RSfs_kernelPKhiPhiiiii_param_7
)
{
	.reg .pred 	%p<28>;
	.reg .b16 	%rs<2>;
	.reg .b32 	%r<42>;
	.reg .b32 	%f<137>;
	.reg .b64 	%rd<12>;

	ld.param.u64 	%rd2, [_Z24nppiPow_8u_C1RSfs_kernelPKhiPhiiiii_param_0];
	ld.param.u32 	%r3, [_Z24nppiPow_8u_C1RSfs_kernelPKhiPhiiiii_param_1];
	ld.param.u64 	%rd3, [_Z24nppiPow_8u_C1RSfs_kernelPKhiPhiiiii_param_2];
	ld.param.u32 	%r4, [_Z24nppiPow_8u_C1RSfs_kernelPKhiPhiiiii_param_3];
	ld.param.u32 	%r7, [_Z24nppiPow_8u_C1RSfs_kernelPKhiPhiiiii_param_4];
	ld.param.u32 	%r8, [_Z24nppiPow_8u_C1RSfs_kernelPKhiPhiiiii_param_5];
	ld.param.u32 	%r5, [_Z24nppiPow_8u_C1RSfs_kernelPKhiPhiiiii_param_6];
	ld.param.u32 	%r6, [_Z24nppiPow_8u_C1RSfs_kernelPKhiPhiiiii_param_7];
	mov.u32 	%r10, %ctaid.x;
	mov.u32 	%r11, %ntid.x;
	mov.u32 	%r12, %tid.x;
	mad.lo.s32 	%r1, %r10, %r11, %r12;
	mov.u32 	%r13, %ctaid.y;
	mov.u32 	%r14, %ntid.y;
	mov.u32 	%r15, %tid.y;
	mad.lo.s32 	%r16, %r13, %r14, %r15;
	setp.ge.s32 	%p1, %r1, %r7;
	setp.ge.s32 	%p2, %r16, %r8;
	or.pred  	%p3, %p1, %p2;
	mov.f32 	%f135, 0f3F800000;
	@%p3 bra 	$L__BB0_18;
	cvta.to.global.u64 	%rd4, %rd2;
	cvta.to.global.u64 	%rd5, %rd3;
	mul.lo.s32 	%r17, %r3, %r16;
	cvt.s64.s32 	%rd6, %r17;
	cvt.s64.s32 	%rd7, %r1;
	add.s64 	%rd8, %rd6, %rd7;
	add.s64 	%rd9, %rd4, %rd8;
	mul.lo.s32 	%r18, %r4, %r16;
	cvt.s64.s32 	%rd10, %r18;
	add.s64 	%rd11, %rd10, %rd7;
	add.s64 	%rd1, %rd5, %rd11;
	ld.global.u8 	%rs1, [%rd9];
	cvt.rn.f32.u16 	%f1, %rs1;
	setp.eq.s32 	%p4, %r5, 0;
	mov.f32 	%f136, %f135;
	@%p4 bra 	$L__BB0_17;
	setp.eq.s32 	%p5, %r5, 1;
	@%p5 bra 	$L__BB0_16;
	setp.ne.s32 	%p6, %r5, 2;
	@%p6 bra 	$L__BB0_5;
	mul.f32 	%f136, %f1, %f1;
	bra.uni 	$L__BB0_17;
$L__BB0_5:
	setp.lt.s32 	%p7, %r5, 1;
	@%p7 bra 	$L__BB0_10;
	cvt.rn.f32.u32 	%f3, %r5;
	abs.f32 	%f4, %f1;
	setp.eq.s16 	%p18, %rs1, 1;
	mov.f32 	%f136, %f135;
	@%p18 bra 	$L__BB0_17;
	setp.num.f32 	%p19, %f4, %f4;
	abs.f32 	%f73, %f3;
	setp.num.f32 	%p20, %f73, %f73;
	and.pred  	%p21, %p19, %p20;
	@%p21 bra 	$L__BB0_9;
	add.rn.f32 	%f136, %f1, %f3;
	bra.uni 	$L__BB0_17;
$L__BB0_9:
	setp.lt.f32 	%p22, %f4, 0f00800000;
	mul.f32 	%f75, %f4, 0f4B800000;
	selp.f32 	%f76, %f75, %f4, %p22;
	mov.b32 	%r30, %f76;
	add.s32 	%r31, %r30, -1060439283;
	and.b32  	%r32, %r31, -8388608;
	sub.s32 	%r33, %r30, %r32;
	mov.b32 	%f77, %r33;
	cvt.rn.f32.s32 	%f78, %r32;
	selp.f32 	%f79, 0fC1C00000, 0f00000000, %p22;
	fma.rn.f32 	%f80, %f78, 0f34000000, %f79;
	add.f32 	%f81, %f77, 0fBF800000;
	add.f32 	%f82, %f77, 0f3F800000;
	rcp.approx.ftz.f32 	%f83, %f82;
	add.f32 	%f84, %f81, %f81;
	mul.f32 	%f85, %f84, %f83;
	mul.f32 	%f86, %f85, %f85;
	neg.f32 	%f87, %f85;
	sub.f32 	%f88, %f81, %f85;
	add.f32 	%f89, %f88, %f88;
	fma.rn.f32 	%f90, %f87, %f81, %f89;
	mul.rn.f32 	%f91, %f83, %f90;
	fma.rn.f32 	%f92, %f86, 0f3A2C32E4, 0f3B52E7DB;
	fma.rn.f32 	%f93, %f92, %f86, 0f3C93BB73;
	fma.rn.f32 	%f94, %f93, %f86, 0f3DF6384F;
	mul.rn.f32 	%f95, %f94, %f86;
	fma.rn.f32 	%f96, %f85, 0f3FB8AA3B, %f80;
	mul.f32 	%f97, %f95, 0f40400000;
	sub.f32 	%f98, %f80, %f96;
	fma.rn.f32 	%f99, %f85, 0f3FB8AA3B, %f98;
	fma.rn.f32 	%f100, %f91, 0f3FB8AA3B, %f99;
	fma.rn.f32 	%f101, %f85, 0f32A55E34, %f100;
	fma.rn.f32 	%f102, %f97, %f91, %f101;
	fma.rn.f32 	%f103, %f95, %f85, %f102;
	add.rn.f32 	%f104, %f96, %f103;
	mul.rn.f32 	%f105, %f104, %f3;
	cvt.rni.f32.f32 	%f106, %f105;
	sub.f32 	%f107, %f105, %f106;
	neg.f32 	%f108, %f105;
	fma.rn.f32 	%f109, %f104, %f3, %f108;
	neg.f32 	%f110, %f96;
	add.rn.f32 	%f111, %f104, %f110;
	neg.f32 	%f112, %f111;
	add.rn.f32 	%f113, %f103, %f112;
	fma.rn.f32 	%f114, %f113, %f3, %f109;
	add.f32 	%f115, %f107, %f114;
	setp.gt.f32 	%p23, %f106, 0f00000000;
	selp.b32 	%r34, 0, -2097152000, %p23;
	setp.eq.s16 	%p24, %rs1, 0;
	setp.eq.f32 	%p25, %f4, 0f7F800000;
	add.f32 	%f116, %f1, %f1;
	setp.lt.f32 	%p26, %f105, 0f00000000;
	selp.f32 	%f117, 0f00000000, 0f7F800000, %p26;
	abs.f32 	%f118, %f105;
	setp.gt.f32 	%p27, %f118, 0f43180000;
	cvt.rzi.s32.f32 	%r35, %f106;
	shl.b32 	%r36, %r35, 23;
	sub.s32 	%r37, %r36, %r34;
	mov.b32 	%f119, %r37;
	add.s32 	%r38, %r34, 2130706432;
	mov.b32 	%f120, %r38;
	fma.rn.f32 	%f121, %f115, 0f391FCB8E, 0f3AAF85ED;
	fma.rn.f32 	%f122, %f121, %f115, 0f3C1D9856;
	fma.rn.f32 	%f123, %f122, %f115, 0f3D6357BB;
	fma.rn.f32 	%f124, %f123, %f115, 0f3E75FDEC;
	fma.rn.f32 	%f125, %f124, %f115, 0f3F317218;
	fma.rn.f32 	%f126, %f125, %f115, 0f3F800000;
	mul.f32 	%f127, %f126, %f120;
	mul.f32 	%f128, %f127, %f119;
	selp.f32 	%f129, %f117, %f128, %p27;
	selp.f32 	%f130, %f116, %f129, %p25;
	selp.f32 	%f136, %f116, %f130, %p24;
	bra.uni 	$L__BB0_17;
$L__BB0_10:
	setp.eq.s16 	%p8, %rs1, 0;
	mov.f32 	%f136, 0f00000000;
	@%p8 bra 	$L__BB0_17;
	cvt.rn.f32.s32 	%f7, %r5;
	abs.f32 	%f8, %f1;
	setp.eq.s16 	%p9, %rs1, 1;
	mov.f32 	%f136, %f135;
	@%p9 bra 	$L__BB0_17;
	setp.num.f32 	%p10, %f8, %f8;
	abs.f32 	%f16, %f7;
	setp.num.f32 	%p11, %f16, %f16;
	and.pred  	%p12, %p10, %p11;
	@%p12 bra 	$L__BB0_14;
	add.rn.f32 	%f136, %f1, %f7;
	bra.uni 	$L__BB0_17;
$L__BB0_14:
	setp.lt.f32 	%p13, %f8, 0f00800000;
	mul.f32 	%f18, %f8, 0f4B800000;
	selp.f32 	%f19, %f18, %f8, %p13;
	mov.b32 	%r19, %f19;
	add.s32 	%r20, %r19, -1060439283;
	and.b32  	%r21, %r20, -8388608;
	sub.s32 	%r22, %r19, %r21;
	mov.b32 	%f20, %r22;
	cvt.rn.f32.s32 	%f21, %r21;
	selp.f32 	%f22, 0fC1C00000, 0f00000000, %p13;
	fma.rn.f32 	%f23, %f21, 0f34000000, %f22;
	add.f32 	%f24, %f20, 0fBF800000;
	add.f32 	%f25, %f20, 0f3F800000;
	rcp.approx.ftz.f32 	%f26, %f25;
	add.f32 	%f27, %f24, %f24;
	mul.f32 	%f28, %f27, %f26;
	mul.f32 	%f29, %f28, %f28;
	neg.f32 	%f30, %f28;
	sub.f32 	%f31, %f24, %f28;
	add.f32 	%f32, %f31, %f31;
	fma.rn.f32 	%f33, %f30, %f24, %f32;
	mul.rn.f32 	%f34, %f26, %f33;
	fma.rn.f32 	%f35, %f29, 0f3A2C32E4, 0f3B52E7DB;
	fma.rn.f32 	%f36, %f35, %f29, 0f3C93BB73;
	fma.rn.f32 	%f37, %f36, %f29, 0f3DF6384F;
	mul.rn.f32 	%f38, %f37, %f29;
	fma.rn.f32 	%f39, %f28, 0f3FB8AA3B, %f23;
	mul.f32 	%f40, %f38, 0f40400000;
	sub.f32 	%f41, %f23, %f39;
	fma.rn.f32 	%f42, %f28, 0f3FB8AA3B, %f41;
	fma.rn.f32 	%f43, %f34, 0f3FB8AA3B, %f42;
	fma.rn.f32 	%f44, %f28, 0f32A55E34, %f43;
	fma.rn.f32 	%f45, %f40, %f34, %f44;
	fma.rn.f32 	%f46, %f38, %f28, %f45;
	add.rn.f32 	%f47, %f39, %f46;
	mul.rn.f32 	%f48, %f47, %f7;
	cvt.rni.f32.f32 	%f49, %f48;
	sub.f32 	%f50, %f48, %f49;
	neg.f32 	%f51, %f48;
	fma.rn.f32 	%f52, %f47, %f7, %f51;
	neg.f32 	%f53, %f39;
	add.rn.f32 	%f54, %f47, %f53;
	neg.f32 	%f55, %f54;
	add.rn.f32 	%f56, %f46, %f55;
	fma.rn.f32 	%f57, %f56, %f7, %f52;
	add.f32 	%f58, %f50, %f57;
	setp.gt.f32 	%p14, %f49, 0f00000000;
	selp.b32 	%r23, 0, -2097152000, %p14;
	setp.neu.f32 	%p15, %f8, 0f7F800000;
	setp.lt.f32 	%p16, %f48, 0f00000000;
	selp.f32 	%f59, 0f00000000, 0f7F800000, %p16;
	abs.f32 	%f60, %f48;
	setp.gt.f32 	%p17, %f60, 0f43180000;
	cvt.rzi.s32.f32 	%r24, %f49;
	shl.b32 	%r25, %r24, 23;
	sub.s32 	%r26, %r25, %r23;
	mov.b32 	%f61, %r26;
	add.s32 	%r27, %r23, 2130706432;
	mov.b32 	%f62, %r27;
	fma.rn.f32 	%f63, %f58, 0f391FCB8E, 0f3AAF85ED;
	fma.rn.f32 	%f64, %f63, %f58, 0f3C1D9856;
	fma.rn.f32 	%f65, %f64, %f58, 0f3D6357BB;
	fma.rn.f32 	%f66, %f65, %f58, 0f3E75FDEC;
	fma.rn.f32 	%f67, %f66, %f58, 0f3F317218;
	fma.rn.f32 	%f68, %f67, %f58, 0f3F800000;
	mul.f32 	%f69, %f68, %f62;
	mul.f32 	%f70, %f69, %f61;
	selp.f32 	%f136, %f59, %f70, %p17;
	@%p15 bra 	$L__BB0_17;
	add.f32 	%f71, %f1, %f1;
	mov.b32 	%r28, %f71;
	xor.b32  	%r29, %r28, 2139095040;
	mov.b32 	%f136, %r29;
	bra.uni 	$L__BB0_17;
$L__BB0_16:
	mov.f32 	%f136, %f1;
$L__BB0_17:
	mov.b32 	%r39, 1;
	shl.b32 	%r40, %r39, %r6;
	cvt.rn.f32.s32 	%f131, %r40;
	mul.f32 	%f132, %f136, %f131;
	min.f32 	%f133, %f132, 0f437F0000;
	max.f32 	%f134, %f133, 0f00000000;
	cvt.rzi.u32.f32 	%r41, %f134;
	st.global.u8 	[%rd1], %r41;
$L__BB0_18:
	ret;

}
	// .globl	_Z25nppiPow_16u_C1RSfs_kernelPKtiPtiiiii
.visible .entry _Z25nppiPow_16u_C1RSfs_kernelPKtiPtiiiii(
	.param .u64 .ptr .align 1 _Z25nppiPow_16u_C1RSfs_kernelPKtiPtiiiii_param_0,
	.param .u32 _Z25nppiPow_16u_C1RSfs_kernelPKtiPtiiiii_param_1,
	.param .u64 .ptr .align 1 _Z25nppiPow_16u_C1RSfs_kernelPKtiPtiiiii_param_2,
	.param .u32 _Z25nppiPow_16u_C1RSfs_kernelPKtiPtiiiii_param_3,
	.param .u32 _Z25nppiPow_16u_C1RSfs_kernelPKtiPtiiiii_param_4,
	.param .u32 _Z25nppiPow_16u_C1RSfs_kernelPKtiPtiiiii_param_5,
	.param .u32 _Z25nppiPow_16u_C1RSfs_kernelPKtiPtiiiii_param_6,
	.param .u32 _Z25nppiPow_16u_C1RSfs_kernelPKtiPtiiiii_param_7
)
{
	.reg .pred 	%p<28>;
	.reg .b16 	%rs<2>;
	.reg .b32 	%r<42>;
	.reg .b32 	%f<137>;
	.reg .b64 	%rd<12>;

	ld.param.u64 	%rd2, [_Z25nppiPow_16u_C1RSfs_kernelPKtiPtiiiii_param_0];
	ld.param.u32 	%r3, [_Z25nppiPow_16u_C1RSfs_kernelPKtiPtiiiii_param_1];
	ld.param.u64 	%rd3, [_Z25nppiPow_16u_C1RSfs_kernelPKtiPtiiiii_param_2];
	ld.param.u32 	%r4, [_Z25nppiPow_16u_C1RSfs_kernelPKtiPtiiiii_param_3];
	ld.param.u32 	%r7, [_Z25nppiPow_16u_C1RSfs_kernelPKtiPtiiiii_param_4];
	ld.param.u32 	%r8, [_Z25nppiPow_16u_C1RSfs_kernelPKtiPtiiiii_param_5];
	ld.param.u32 	%r5, [_Z25nppiPow_16u_C1RSfs_kernelPKtiPtiiiii_param_6];
	ld.param.u32 	%r6, [_Z25nppiPow_16u_C1RSfs_kernelPKtiPtiiiii_param_7];
	mov.u32 	%r10, %ctaid.x;
	mov.u32 	%r11, %ntid.x;
	mov.u32 	%r12, %tid.x;
	mad.lo.s32 	%r1, %r10, %r11, %r12;
	mov.u32 	%r13, %ctaid.y;
	mov.u32 	%r14, %ntid.y;
	mov.u32 	%r15, %tid.y;
	mad.lo.s32 	%r16, %r13, %r14, %r15;
	setp.ge.s32 	%p1, %r1, %r7;
	setp.ge.s32 	%p2, %r16, %r8;
	or.pred  	%p3, %p1, %p2;
	mov.f32 	%f135, 0f3F800000;
	@%p3 bra 	$L__BB1_18;
	cvta.to.global.u64 	%rd4, %rd2;
	cvta.to.global.u64 	%rd5, %rd3;
	mul.lo.s32 	%r17, %r3, %r16;
	cvt.s64.s32 	%rd6, %r17;
	add.s64 	%rd7, %rd4, %rd6;
	mul.wide.s32 	%rd8, %r1, 2;
	add.s64 	%rd9, %rd7, %rd8;
	mul.lo.s32 	%r18, %r4, %r16;
	cvt.s64.s32 	%rd10, %r18;
	add.s64 	%rd11, %rd5, %rd10;
	add.s64 	%rd1, %rd11, %rd8;
	ld.global.u16 	%rs1, [%rd9];
	cvt.rn.f32.u16 	%f1, %rs1;
	setp.eq.s32 	%p4, %r5, 0;
	mov.f32 	%f136, %f135;
	@%p4 bra 	$L__BB1_17;
	setp.eq.s32 	%p5, %r5, 1;
	@%p5 bra 	$L__BB1_16;
	setp.ne.s32 	%p6, %r5, 2;
	@%p6 bra 	$L__BB1_5;
	mul.f32 	%f136, %f1, %f1;
	bra.uni 	$L__BB1_17;
$L__BB1_5:
	setp.lt.s32 	%p7, %r5, 1;
	@%p7 bra 	$L__BB1_10;
	cvt.rn.f32.u32 	%f3, %r5;
	abs.f32 	%f4, %f1;
	setp.eq.s16 	%p18, %rs1, 1;
	mov.f32 	%f136, %f135;
	@%p18 bra 	$L__BB1_17;
	setp.num.f32 	%p19, %f4, %f4;
	abs.f32 	%f73, %f3;
	setp.num.f32 	%p20, %f73, %f73;
	and.pred  	%p21, %p19, %p20;
	@%p21 bra 	$L__BB1_9;
	add.rn.f32 	%f136, %f1, %f3;
	bra.uni 	$L__BB1_17;
$L__BB1_9:
	setp.lt.f32 	%p22, %f4, 0f00800000;
	mul.f32 	%f75, %f4, 0f4B800000;
	selp.f32 	%f76, %f75, %f4, %p22;
	mov.b32 	%r30, %f76;
	add.s32 	%r31, %r30, -1060439283;
	and.b32  	%r32, %r31, -8388608;
	sub.s32 	%r33, %r30, %r32;
	mov.b32 	%f77, %r33;
	cvt.rn.f32.s32 	%f78, %r32;
	selp.f32 	%f79, 0fC1C00000, 0f00000000, %p22;
	fma.rn.f32 	%f80, %f78, 0f34000000, %f79;
	add.f32 	%f81, %f77, 0fBF800000;
	add.f32 	%f82, %f77, 0f3F800000;
	rcp.approx.ftz.f32 	%f83, %f82;
	add.f32 	%f84, %f81, %f81;
	mul.f32 	%f85, %f84, %f83;
	mul.f32 	%f86, %f85, %f85;
	neg.f32 	%f87, %f85;
	sub.f32 	%f88, %f81, %f85;
	add.f32 	%f89, %f88, %f88;
	fma.rn.f32 	%f90, %f87, %f81, %f89;
	mul.rn.f32 	%f91, %f83, %f90;
	fma.rn.f32 	%f92, %f86, 0f3A2C32E4, 0f3B52E7DB;
	fma.rn.f32 	%f93, %f92, %f86, 0f3C93BB73;
	fma.rn.f32 	%f94, %f93, %f86, 0f3DF6384F;
	mul.rn.f32 	%f95, %f94, %f86;
	fma.rn.f32 	%f96, %f85, 0f3FB8AA3B, %f80;
	mul.f32 	%f97, %f95, 0f40400000;
	sub.f32 	%f98, %f80, %f96;
	fma.rn.f32 	%f99, %f85, 0f3FB8AA3B, %f98;
	fma.rn.f32 	%f100, %f91, 0f3FB8AA3B, %f99;
	fma.rn.f32 	%f101, %f85, 0f32A55E34, %f100;
	fma.rn.f32 	%f102, %f97, %f91, %f101;
	fma.rn.f32 	%f103, %f95, %f85, %f102;
	add.rn.f32 	%f104, %f96, %f103;
	mul.rn.f32 	%f105, %f104, %f3;
	cvt.rni.f32.f32 	%f106, %f105;
	sub.f32 	%f107, %f105, %f106;
	neg.f32 	%f108, %f105;
	fma.rn.f32 	%f109, %f104, %f3, %f108;
	neg.f32 	%f110, %f96;
	add.rn.f32 	%f111, %f104, %f110;
	neg.f32 	%f112, %f111;
	add.rn.f32 	%f113, %f103, %f112;
	fma.rn.f32 	%f114, %f113, %f3, %f109;
	add.f32 	%f115, %f107, %f114;
	setp.gt.f32 	%p23, %f106, 0f00000000;
	selp.b32 	%r34, 0, -2097152000, %p23;
	setp.eq.s16 	%p24, %rs1, 0;
	setp.eq.f32 	%p25, %f4, 0f7F800000;
	add.f32 	%f116, %f1, %f1;
	setp.lt.f32 	%p26, %f105, 0f00000000;
	selp.f32 	%f117, 0f00000000, 0f7F800000, %p26;
	abs.f32 	%f118, %f105;
	setp.gt.f32 	%p27, %f118, 0f43180000;
	cvt.rzi.s32.f32 	%r35, %f106;
	shl.b32 	%r36, %r35, 23;
	sub.s32 	%r37, %r36, %r34;
	mov.b32 	%f119, %r37;
	add.s32 	%r38, %r34, 2130706432;
	mov.b32 	%f120, %r38;
	fma.rn.f32 	%f121, %f115, 0f391FCB8E, 0f3AAF85ED;
	fma.rn.f32 	%f122, %f121, %f115, 0f3C1D9856;
	fma.rn.f32 	%f123, %f122, %f115, 0f3D6357BB;
	fma.rn.f32 	%f124, %f123, %f115, 0f3E75FDEC;
	fma.rn.f32 	%f125, %f124, %f115, 0f3F317218;
	fma.rn.f32 	%f126, %f125, %f115, 0f3F800000;
	mul.f32 	%f127, %f126, %f120;
	mul.f32 	%f128, %f127, %f119;
	selp.f32 	%f129, %f117, %f128, %p27;
	selp.f32 	%f130, %f116, %f129, %p25;
	selp.f32 	%f136, %f116, %f130, %p24;
	bra.uni 	$L__BB1_17;
$L__BB1_10:
	setp.eq.s16 	%p8, %rs1, 0;
	mov.f32 	%f136, 0f00000000;
	@%p8 bra 	$L__BB1_17;
	cvt.rn.f32.s32 	%f7, %r5;
	abs.f32 	%f8, %f1;
	setp.eq.s16 	%p9, %rs1, 1;
	mov.f32 	%f136, %f135;
	@%p9 bra 	$L__BB1_17;
	setp.num.f32 	%p10, %f8, %f8;
	abs.f32 	%f16, %f7;
	setp.num.f32 	%p11, %f16, %f16;
	and.pred  	%p12, %p10, %p11;
	@%p12 bra 	$L__BB1_14;
	add.rn.f32 	%f136, %f1, %f7;
	bra.uni 	$L__BB1_17;
$L__BB1_14:
	setp.lt.f32 	%p13, %f8, 0f00800000;
	mul.f32 	%f18, %f8, 0f4B800000;
	selp.f32 	%f19, %f18, %f8, %p13;
	mov.b32 	%r19, %f19;
	add.s32 	%r20, %r19, -1060439283;
	and.b32  	%r21, %r20, -8388608;
	sub.s32 	%r22, %r19, %r21;
	mov.b32 	%f20, %r22;
	cvt.rn.f32.s32 	%f21, %r21;
	selp.f32 	%f22, 0fC1C00000, 0f00000000, %p13;
	fma.rn.f32 	%f23, %f21, 0f34000000, %f22;
	add.f32 	%f24, %f20, 0fBF800000;
	add.f32 	%f25, %f20, 0f3F800000;
	rcp.approx.ftz.f32 	%f26, %f25;
	add.f32 	%f27, %f24, %f24;
	mul.f32 	%f28, %f27, %f26;
	mul.f32 	%f29, %f28, %f28;
	neg.f32 	%f30, %f28;
	sub.f32 	%f31, %f24, %f28;
	add.f32 	%f32, %f31, %f31;
	fma.rn.f32 	%f33, %f30, %f24, %f32;
	mul.rn.f32 	%f34, %f26, %f33;
	fma.rn.f32 	%f35, %f29, 0f3A2C32E4, 0f3B52E7DB;
	fma.rn.f32 	%f36, %f35, %f29, 0f3C93BB73;
	fma.rn.f32 	%f37, %f36, %f29, 0f3DF6384F;
	mul.rn.f32 	%f38, %f37, %f29;
	fma.rn.f32 	%f39, %f28, 0f3FB8AA3B, %f23;
	mul.f32 	%f40, %f38, 0f40400000;
	sub.f32 	%f41, %f23, %f39;
	fma.rn.f32 	%f42, %f28, 0f3FB8AA3B, %f41;
	fma.rn.f32 	%f43, %f34, 0f3FB8AA3B, %f42;
	fma.rn.f32 	%f44, %f28, 0f32A55E34, %f43;
	fma.rn.f32 	%f45, %f40, %f34, %f44;
	fma.rn.f32 	%f46, %f38, %f28, %f45;
	add.rn.f32 	%f47, %f39, %f46;
	mul.rn.f32 	%f48, %f47, %f7;
	cvt.rni.f32.f32 	%f49, %f48;
	sub.f32 	%f50, %f48, %f49;
	neg.f32 	%f51, %f48;
	fma.rn.f32 	%f52, %f47, %f7, %f51;
	neg.f32 	%f53, %f39;
	add.rn.f32 	%f54, %f47, %f53;
	neg.f32 	%f55, %f54;
	add.rn.f32 	%f56, %f46, %f55;
	fma.rn.f32 	%f57, %f56, %f7, %f52;
	add.f32 	%f58, %f50, %f57;
	setp.gt.f32 	%p14, %f49, 0f00000000;
	selp.b32 	%r23, 0, -2097152000, %p14;
	setp.neu.f32 	%p15, %f8, 0f7F800000;
	setp.lt.f32 	%p16, %f48, 0f00000000;
	selp.f32 	%f59, 0f00000000, 0f7F800000, %p16;
	abs.f32 	%f60, %f48;
	setp.gt.f32 	%p17, %f60, 0f43180000;
	cvt.rzi.s32.f32 	%r24, %f49;
	shl.b32 	%r25, %r24, 23;
	sub.s32 	%r26, %r25, %r23;
	mov.b32 	%f61, %r26;
	add.s32 	%r27, %r23, 2130706432;
	mov.b32 	%f62, %r27;
	fma.rn.f32 	%f63, %f58, 0f391FCB8E, 0f3AAF85ED;
	fma.rn.f32 	%f64, %f63, %f58, 0f3C1D9856;
	fma.rn.f32 	%f65, %f64, %f58, 0f3D6357BB;
	fma.rn.f32 	%f66, %f65, %f58, 0f3E75FDEC;
	fma.rn.f32 	%f67, %f66, %f58, 0f3F317218;
	fma.rn.f32 	%f68, %f67, %f58, 0f3F800000;
	mul.f32 	%f69, %f68, %f62;
	mul.f32 	%f70, %f69, %f61;
	selp.f32 	%f136, %f59, %f70, %p17;
	@%p15 bra 	$L__BB1_17;
	add.f32 	%f71, %f1, %f1;
	mov.b32 	%r28, %f71;
	xor.b32  	%r29, %r28, 2139095040;
	mov.b32 	%f136, %r29;
	bra.uni 	$L__BB1_17;
$L__BB1_16:
	mov.f32 	%f136, %f1;
$L__BB1_17:
	mov.b32 	%r39, 1;
	shl.b32 	%r40, %r39, %r6;
	cvt.rn.f32.s32 	%f131, %r40;
	mul.f32 	%f132, %f136, %f131;
	min.f32 	%f133, %f132, 0f477FFF00;
	max.f32 	%f134, %f133, 0f00000000;
	cvt.rzi.u32.f32 	%r41, %f134;
	st.global.u16 	[%rd1], %r41;
$L__BB1_18:
	ret;

}
	// .globl	_Z25nppiPow_16s_C1RSfs_kernelPKsiPsiiiii
.visible .entry _Z25nppiPow_16s_C1RSfs_kernelPKsiPsiiiii(
	.param .u64 .ptr .align 1 _Z25nppiPow_16s_C1RSfs_kernelPKsiPsiiiii_param_0,
	.param .u32 _Z25nppiPow_16s_C1RSfs_kernelPKsiPsiiiii_param_1,
	.param .u64 .ptr .align 1 _Z25nppiPow_16s_C1RSfs_kernelPKsiPsiiiii_param_2,
	.param .u32 _Z25nppiPow_16s_C1RSfs_kernelPKsiPsiiiii_param_3,
	.param .u32 _Z25nppiPow_16s_C1RSfs_kernelPKsiPsiiiii_param_4,
	.param .u32 _Z25nppiPow_16s_C1RSfs_kernelPKsiPsiiiii_param_5,
	.param .u32 _Z25nppiPow_16s_C1RSfs_kernelPKsiPsiiiii_param_6,
	.param .u32 _Z25nppiPow_16s_C1RSfs_kernelPKsiPsiiiii_param_7
)
{
	.reg .pred 	%p<41>;
	.reg .b16 	%rs<2>;
	.reg .b32 	%r<46>;
	.reg .b32 	%f<153>;
	.reg .b64 	%rd<12>;

	ld.param.u64 	%rd2, [_Z25nppiPow_16s_C1RSfs_kernelPKsiPsiiiii_param_0];
	ld.param.u32 	%r3, [_Z25nppiPow_16s_C1RSfs_kernelPKsiPsiiiii_param_1];
	ld.param.u64 	%rd3, [_Z25nppiPow_16s_C1RSfs_kernelPKsiPsiiiii_param_2];
	ld.param.u32 	%r4, [_Z25nppiPow_16s_C1RSfs_kernelPKsiPsiiiii_param_3];
	ld.param.u32 	%r7, [_Z25nppiPow_16s_C1RSfs_kernelPKsiPsiiiii_param_4];
	ld.param.u32 	%r8, [_Z25nppiPow_16s_C1RSfs_kernelPKsiPsiiiii_param_5];
	ld.param.u32 	%r5, [_Z25nppiPow_16s_C1RSfs_kernelPKsiPsiiiii_param_6];
	ld.param.u32 	%r6, [_Z25nppiPow_16s_C1RSfs_kernelPKsiPsiiiii_param_7];
	mov.u32 	%r10, %ctaid.x;
	mov.u32 	%r11, %ntid.x;
	mov.u32 	%r12, %tid.x;
	mad.lo.s32 	%r1, %r10, %r11, %r12;
	mov.u32 	%r13, %ctaid.y;
	mov.u32 	%r14, %ntid.y;
	mov.u32 	%r15, %tid.y;
	mad.lo.s32 	%r16, %r13, %r14, %r15;
	setp.ge.s32 	%p1, %r1, %r7;
	setp.ge.s32 	%p2, %r16, %r8;
	or.pred  	%p3, %p1, %p2;
	mov.f32 	%f151, 0f3F800000;
	@%p3 bra 	$L__BB2_25;
	cvta.to.global.u64 	%rd4, %rd2;
	cvta.to.global.u64 	%rd5, %rd3;
	mul.lo.s32 	%r17, %r3, %r16;
	cvt.s64.s32 	%rd6, %r17;
	add.s64 	%rd7, %rd4, %rd6;
	mul.wide.s32 	%rd8, %r1, 2;
	add.s64 	%rd9, %rd7, %rd8;
	mul.lo.s32 	%r18, %r4, %r16;
	cvt.s64.s32 	%rd10, %r18;
	add.s64 	%rd11, %rd5, %rd10;
	add.s64 	%rd1, %rd11, %rd8;
	ld.global.u16 	%rs1, [%rd9];
	cvt.rn.f32.s16 	%f1, %rs1;
	setp.eq.s32 	%p4, %r5, 0;
	mov.f32 	%f152, %f151;
	@%p4 bra 	$L__BB2_24;
	setp.eq.s32 	%p5, %r5, 1;
	@%p5 bra 	$L__BB2_23;
	setp.ne.s32 	%p6, %r5, 2;
	@%p6 bra 	$L__BB2_5;
	mul.f32 	%f152, %f1, %f1;
	bra.uni 	$L__BB2_24;
$L__BB2_5:
	setp.lt.s32 	%p7, %r5, 1;
	@%p7 bra 	$L__BB2_14;
	cvt.rn.f32.u32 	%f3, %r5;
	mul.f32 	%f85, %f3, 0f3F000000;
	cvt.rzi.f32.f32 	%f86, %f85;
	add.f32 	%f87, %f86, %f86;
	sub.f32 	%f88, %f3, %f87;
	abs.f32 	%f4, %f88;
	abs.f32 	%f5, %f1;
	setp.lt.f32 	%p24, %f5, 0f00800000;
	mul.f32 	%f89, %f5, 0f4B800000;
	selp.f32 	%f90, %f89, %f5, %p24;
	selp.f32 	%f91, 0fC1C00000, 0f00000000, %p24;
	mov.b32 	%r32, %f90;
	add.s32 	%r33, %r32, -1060439283;
	and.b32  	%r34, %r33, -8388608;
	sub.s32 	%r35, %r32, %r34;
	mov.b32 	%f92, %r35;
	cvt.rn.f32.s32 	%f93, %r34;
	fma.rn.f32 	%f94, %f93, 0f34000000, %f91;
	add.f32 	%f95, %f92, 0fBF800000;
	add.f32 	%f96, %f92, 0f3F800000;
	rcp.approx.ftz.f32 	%f97, %f96;
	add.f32 	%f98, %f95, %f95;
	mul.f32 	%f99, %f98, %f97;
	mul.f32 	%f100, %f99, %f99;
	sub.f32 	%f101, %f95, %f99;
	add.f32 	%f102, %f101, %f101;
	neg.f32 	%f103, %f99;
	fma.rn.f32 	%f104, %f103, %f95, %f102;
	mul.rn.f32 	%f105, %f97, %f104;
	fma.rn.f32 	%f106, %f100, 0f3A2C32E4, 0f3B52E7DB;
	fma.rn.f32 	%f107, %f106, %f100, 0f3C93BB73;
	fma.rn.f32 	%f108, %f107, %f100, 0f3DF6384F;
	mul.rn.f32 	%f109, %f108, %f100;
	fma.rn.f32 	%f110, %f99, 0f3FB8AA3B, %f94;
	sub.f32 	%f111, %f94, %f110;
	fma.rn.f32 	%f112, %f99, 0f3FB8AA3B, %f111;
	fma.rn.f32 	%f113, %f105, 0f3FB8AA3B, %f112;
	fma.rn.f32 	%f114, %f99, 0f32A55E34, %f113;
	mul.f32 	%f115, %f109, 0f40400000;
	fma.rn.f32 	%f116, %f115, %f105, %f114;
	fma.rn.f32 	%f117, %f109, %f99, %f116;
	add.rn.f32 	%f118, %f110, %f117;
	neg.f32 	%f119, %f110;
	add.rn.f32 	%f120, %f118, %f119;
	neg.f32 	%f121, %f120;
	add.rn.f32 	%f122, %f117, %f121;
	mul.rn.f32 	%f123, %f118, %f3;
	neg.f32 	%f124, %f123;
	fma.rn.f32 	%f125, %f118, %f3, %f124;
	fma.rn.f32 	%f126, %f122, %f3, %f125;
	cvt.rni.f32.f32 	%f127, %f123;
	sub.f32 	%f128, %f123, %f127;
	add.f32 	%f129, %f128, %f126;
	fma.rn.f32 	%f130, %f129, 0f391FCB8E, 0f3AAF85ED;
	fma.rn.f32 	%f131, %f130, %f129, 0f3C1D9856;
	fma.rn.f32 	%f132, %f131, %f129, 0f3D6357BB;
	fma.rn.f32 	%f133, %f132, %f129, 0f3E75FDEC;
	fma.rn.f32 	%f134, %f133, %f129, 0f3F317218;
	fma.rn.f32 	%f135, %f134, %f129, 0f3F800000;
	cvt.rzi.s32.f32 	%r36, %f127;
	setp.gt.f32 	%p25, %f127, 0f00000000;
	selp.b32 	%r37, 0, -2097152000, %p25;
	add.s32 	%r38, %r37, 2130706432;
	mov.b32 	%f136, %r38;
	mul.f32 	%f137, %f135, %f136;
	shl.b32 	%r39, %r36, 23;
	sub.s32 	%r40, %r39, %r37;
	mov.b32 	%f138, %r40;
	mul.f32 	%f139, %f137, %f138;
	abs.f32 	%f140, %f123;
	setp.gt.f32 	%p26, %f140, 0f43180000;
	setp.lt.f32 	%p27, %f123, 0f00000000;
	selp.f32 	%f141, 0f00000000, 0f7F800000, %p27;
	selp.f32 	%f6, %f141, %f139, %p26;
	setp.eq.s16 	%p28, %rs1, 1;
	mov.f32 	%f152, %f151;
	@%p28 bra 	$L__BB2_24;
	setp.num.f32 	%p29, %f5, %f5;
	abs.f32 	%f142, %f3;
	setp.num.f32 	%p30, %f142, %f142;
	and.pred  	%p31, %p29, %p30;
	@%p31 bra 	$L__BB2_9;
	add.rn.f32 	%f152, %f1, %f3;
	bra.uni 	$L__BB2_24;
$L__BB2_9:
	setp.ne.s16 	%p32, %rs1, 0;
	setp.neu.f32 	%p33, %f5, 0f7F800000;
	and.pred  	%p34, %p32, %p33;
	@%p34 bra 	$L__BB2_11;
	setp.neu.f32 	%p40, %f4, 0f3F800000;
	add.f32 	%f145, %f1, %f1;
	mov.b32 	%r41, %f145;
	and.b32  	%r42, %r41, 2147483647;
	mov.b32 	%f146, %r42;
	selp.f32 	%f152, %f146, %f145, %p40;
	bra.uni 	$L__BB2_24;
$L__BB2_11:
	setp.eq.s16 	%p35, %rs1, -1;
	setp.eq.f32 	%p36, %f142, 0f7F800000;
	and.pred  	%p37, %p35, %p36;
	mov.f32 	%f152, %f151;
	@%p37 bra 	$L__BB2_24;
	setp.gt.s16 	%p38, %rs1, -1;
	mov.f32 	%f152, %f6;
	@%p38 bra 	$L__BB2_24;
	setp.neu.f32 	%p39, %f4, 0f3F800000;
	neg.f32 	%f144, %f6;
	selp.f32 	%f152, %f6, %f144, %p39;
	bra.uni 	$L__BB2_24;
$L__BB2_14:
	setp.eq.s16 	%p8, %rs1, 0;
	mov.f32 	%f152, 0f00000000;
	@%p8 bra 	$L__BB2_24;
	cvt.rn.f32.s32 	%f11, %r5;
	mul.f32 	%f23, %f11, 0f3F000000;
	cvt.rzi.f32.f32 	%f24, %f23;
	add.f32 	%f25, %f24, %f24;
	sub.f32 	%f26, %f11, %f25;
	abs.f32 	%f12, %f26;
	abs.f32 	%f13, %f1;
	setp.lt.f32 	%p9, %f13, 0f00800000;
	mul.f32 	%f27, %f13, 0f4B800000;
	selp.f32 	%f28, %f27, %f13, %p9;
	selp.f32 	%f29, 0fC1C00000, 0f00000000, %p9;
	mov.b32 	%r19, %f28;
	add.s32 	%r20, %r19, -1060439283;
	and.b32  	%r21, %r20, -8388608;
	sub.s32 	%r22, %r19, %r21;
	mov.b32 	%f30, %r22;
	cvt.rn.f32.s32 	%f31, %r21;
	fma.rn.f32 	%f32, %f31, 0f34000000, %f29;
	add.f32 	%f33, %f30, 0fBF800000;
	add.f32 	%f34, %f30, 0f3F800000;
	rcp.approx.ftz.f32 	%f35, %f34;
	add.f32 	%f36, %f33, %f33;
	mul.f32 	%f37, %f36, %f35;
	mul.f32 	%f38, %f37, %f37;
	sub.f32 	%f39, %f33, %f37;
	add.f32 	%f40, %f39, %f39;
	neg.f32 	%f41, %f37;
	fma.rn.f32 	%f42, %f41, %f33, %f40;
	mul.rn.f32 	%f43, %f35, %f42;
	fma.rn.f32 	%f44, %f38, 0f3A2C32E4, 0f3B52E7DB;
	fma.rn.f32 	%f45, %f44, %f38, 0f3C93BB73;
	fma.rn.f32 	%f46, %f45, %f38, 0f3DF6384F;
	mul.rn.f32 	%f47, %f46, %f38;
	fma.rn.f32 	%f48, %f37, 0f3FB8AA3B, %f32;
	sub.f32 	%f49, %f32, %f48;
	fma.rn.f32 	%f50, %f37, 0f3FB8AA3B, %f49;
	fma.rn.f32 	%f51, %f43, 0f3FB8AA3B, %f50;
	fma.rn.f32 	%f52, %f37, 0f32A55E34, %f51;
	mul.f32 	%f53, %f47, 0f40400000;
	fma.rn.f32 	%f54, %f53, %f43, %f52;
	fma.rn.f32 	%f55, %f47, %f37, %f54;
	add.rn.f32 	%f56, %f48, %f55;
	neg.f32 	%f57, %f48;
	add.rn.f32 	%f58, %f56, %f57;
	neg.f32 	%f59, %f58;
	add.rn.f32 	%f60, %f55, %f59;
	mul.rn.f32 	%f61, %f56, %f11;
	neg.f32 	%f62, %f61;
	fma.rn.f32 	%f63, %f56, %f11, %f62;
	fma.rn.f32 	%f64, %f60, %f11, %f63;
	cvt.rni.f32.f32 	%f65, %f61;
	sub.f32 	%f66, %f61, %f65;
	add.f32 	%f67, %f66, %f64;
	fma.rn.f32 	%f68, %f67, 0f391FCB8E, 0f3AAF85ED;
	fma.rn.f32 	%f69, %f68, %f67, 0f3C1D9856;
	fma.rn.f32 	%f70, %f69, %f67, 0f3D6357BB;
	fma.rn.f32 	%f71, %f70, %f67, 0f3E75FDEC;
	fma.rn.f32 	%f72, %f71, %f67, 0f3F317218;
	fma.rn.f32 	%f73, %f72, %f67, 0f3F800000;
	cvt.rzi.s32.f32 	%r23, %f65;
	setp.gt.f32 	%p10, %f65, 0f00000000;
	selp.b32 	%r24, 0, -2097152000, %p10;
	add.s32 	%r25, %r24, 2130706432;
	mov.b32 	%f74, %r25;
	mul.f32 	%f75, %f73, %f74;
	shl.b32 	%r26, %r23, 23;
	sub.s32 	%r27, %r26, %r24;
	mov.b32 	%f76, %r27;
	mul.f32 	%f77, %f75, %f76;
	abs.f32 	%f78, %f61;
	setp.gt.f32 	%p11, %f78, 0f43180000;
	setp.lt.f32 	%p12, %f61, 0f00000000;
	selp.f32 	%f79, 0f00000000, 0f7F800000, %p12;
	selp.f32 	%f14, %f79, %f77, %p11;
	setp.eq.s16 	%p13, %rs1, 1;
	mov.f32 	%f152, %f151;
	@%p13 bra 	$L__BB2_24;
	setp.num.f32 	%p14, %f13, %f13;
	abs.f32 	%f80, %f11;
	setp.num.f32 	%p15, %f80, %f80;
	and.pred  	%p16, %p14, %p15;
	@%p16 bra 	$L__BB2_18;
	add.rn.f32 	%f152, %f1, %f11;
	bra.uni 	$L__BB2_24;
$L__BB2_18:
	setp.neu.f32 	%p17, %f13, 0f7F800000;
	@%p17 bra 	$L__BB2_20;
	setp.neu.f32 	%p23, %f12, 0f3F800000;
	add.f32 	%f83, %f1, %f1;
	mov.b32 	%r28, %f83;
	xor.b32  	%r29, %r28, 2139095040;
	and.b32  	%r30, %r29, 2147483647;
	selp.b32 	%r31, %r30, %r29, %p23;
	mov.b32 	%f152, %r31;
	bra.uni 	$L__BB2_24;
$L__BB2_20:
	setp.eq.s16 	%p18, %rs1, -1;
	setp.eq.f32 	%p19, %f80, 0f7F800000;
	and.pred  	%p20, %p18, %p19;
	mov.f32 	%f152, %f151;
	@%p20 bra 	$L__BB2_24;
	setp.gt.s16 	%p21, %rs1, -1;
	mov.f32 	%f152, %f14;
	@%p21 bra 	$L__BB2_24;
	setp.neu.f32 	%p22, %f12, 0f3F800000;
	neg.f32 	%f82, %f14;
	selp.f32 	%f152, %f14, %f82, %p22;
	bra.uni 	$L__BB2_24;
$L__BB2_23:
	mov.f32 	%f152, %f1;
$L__BB2_24:
	mov.b32 	%r43, 1;
	shl.b32 	%r44, %r43, %r6;
	cvt.rn.f32.s32 	%f147, %r44;
	mul.f32 	%f148, %f152, %f147;
	min.f32 	%f149, %f148, 0f46FFFE00;
	max.f32 	%f150, %f149, 0fC7000000;
	cvt.rzi.s32.f32 	%r45, %f150;
	st.global.u16 	[%rd1], %r45;
$L__BB2_25:
	ret;

}
	// .globl	_Z22nppiPow_32f_C1R_kernelPKfiPfiiif
.visible .entry _Z22nppiPow_32f_C1R_kernelPKfiPfiiif(
	.param .u64 .ptr .align 1 _Z22nppiPow_32f_C1R_kernelPKfiPfiiif_param_0,
	.param .u32 _Z22nppiPow_32f_C1R_kernelPKfiPfiiif_param_1,
	.param .u64 .ptr .align 1 _Z22nppiPow_32f_C1R_kernelPKfiPfiiif_param_2,
	.param .u32 _Z22nppiPow_32f_C1R_kernelPKfiPfiiif_param_3,
	.param .u32 _Z22nppiPow_32f_C1R_kernelPKfiPfiiif_param_4,
	.param .u32 _Z22nppiPow_32f_C1R_kernelPKfiPfiiif_param_5,
	.param .f32 _Z22nppiPow_32f_C1R_kernelPKfiPfiiif_param_6
)
{
	.reg .pred 	%p<35>;
	.reg .b32 	%r<31>;
	.reg .b32 	%f<83>;
	.reg .b64 	%rd<12>;

	ld.param.u64 	%rd2, [_Z22nppiPow_32f_C1R_kernelPKfiPfiiif_param_0];
	ld.param.u32 	%r3, [_Z22nppiPow_32f_C1R_kernelPKfiPfiiif_param_1];
	ld.param.u64 	%rd3, [_Z22nppiPow_32f_C1R_kernelPKfiPfiiif_param_2];
	ld.param.u32 	%r4, [_Z22nppiPow_32f_C1R_kernelPKfiPfiiif_param_3];
	ld.param.u32 	%r5, [_Z22nppiPow_32f_C1R_kernelPKfiPfiiif_param_4];
	ld.param.u32 	%r6, [_Z22nppiPow_32f_C1R_kernelPKfiPfiiif_param_5];
	ld.param.f32 	%f14, [_Z22nppiPow_32f_C1R_kernelPKfiPfiiif_param_6];
	mov.u32 	%r8, %ctaid.x;
	mov.u32 	%r9, %ntid.x;
	mov.u32 	%r10, %tid.x;
	mad.lo.s32 	%r1, %r8, %r9, %r10;
	mov.u32 	%r11, %ctaid.y;
	mov.u32 	%r12, %ntid.y;
	mov.u32 	%r13, %tid.y;
	mad.lo.s32 	%r14, %r11, %r12, %r13;
	setp.ge.s32 	%p1, %r1, %r5;
	setp.ge.s32 	%p2, %r14, %r6;
	or.pred  	%p3, %p1, %p2;
	mov.f32 	%f81, 0f3F800000;
	@%p3 bra 	$L__BB3_17;
	cvta.to.global.u64 	%rd4, %rd2;
	cvta.to.global.u64 	%rd5, %rd3;
	mul.lo.s32 	%r15, %r3, %r14;
	cvt.s64.s32 	%rd6, %r15;
	add.s64 	%rd7, %rd4, %rd6;
	mul.wide.s32 	%rd8, %r1, 4;
	add.s64 	%rd9, %rd7, %rd8;
	mul.lo.s32 	%r16, %r4, %r14;
	cvt.s64.s32 	%rd10, %r16;
	add.s64 	%rd11, %rd5, %rd10;
	add.s64 	%rd1, %rd11, %rd8;
	ld.global.f32 	%f1, [%rd9];
	setp.eq.f32 	%p4, %f14, 0f00000000;
	mov.f32 	%f82, %f81;
	@%p4 bra 	$L__BB3_16;
	setp.eq.f32 	%p5, %f14, 0f3F800000;
	mov.f32 	%f82, %f1;
	@%p5 bra 	$L__BB3_16;
	setp.neu.f32 	%p6, %f14, 0f40000000;
	@%p6 bra 	$L__BB3_5;
	mul.f32 	%f82, %f1, %f1;
	bra.uni 	$L__BB3_16;
$L__BB3_5:
	setp.neu.f32 	%p7, %f14, 0f3F000000;
	@%p7 bra 	$L__BB3_7;
	abs.f32 	%f80, %f1;
	sqrt.rn.f32 	%f82, %f80;
	bra.uni 	$L__BB3_16;
$L__BB3_7:
	setp.lt.f32 	%p8, %f1, 0f00000000;
	cvt.rmi.f32.f32 	%f4, %f14;
	setp.neu.f32 	%p9, %f4, %f14;
	and.pred  	%p10, %p9, %p8;
	mov.f32 	%f82, 0f7FC00000;
	@%p10 bra 	$L__BB3_16;
	setp.eq.f32 	%p11, %f1, 0f00000000;
	setp.lt.f32 	%p12, %f14, 0f00000000;
	and.pred  	%p13, %p12, %p11;
	mov.f32 	%f82, 0f7F800000;
	@%p13 bra 	$L__BB3_16;
	mul.f32 	%f19, %f14, 0f3F000000;
	cvt.rzi.f32.f32 	%f20, %f19;
	add.f32 	%f21, %f20, %f20;
	sub.f32 	%f22, %f14, %f21;
	abs.f32 	%f5, %f22;
	abs.f32 	%f6, %f1;
	setp.lt.f32 	%p14, %f6, 0f00800000;
	mul.f32 	%f23, %f6, 0f4B800000;
	selp.f32 	%f24, %f23, %f6, %p14;
	selp.f32 	%f25, 0fC1C00000, 0f00000000, %p14;
	mov.b32 	%r17, %f24;
	add.s32 	%r18, %r17, -1060439283;
	and.b32  	%r19, %r18, -8388608;
	sub.s32 	%r20, %r17, %r19;
	mov.b32 	%f26, %r20;
	cvt.rn.f32.s32 	%f27, %r19;
	fma.rn.f32 	%f28, %f27, 0f34000000, %f25;
	add.f32 	%f29, %f26, 0fBF800000;
	add.f32 	%f30, %f26, 0f3F800000;
	rcp.approx.ftz.f32 	%f31, %f30;
	add.f32 	%f32, %f29, %f29;
	mul.f32 	%f33, %f32, %f31;
	mul.f32 	%f34, %f33, %f33;
	sub.f32 	%f35, %f29, %f33;
	add.f32 	%f36, %f35, %f35;
	neg.f32 	%f37, %f33;
	fma.rn.f32 	%f38, %f37, %f29, %f36;
	mul.rn.f32 	%f39, %f31, %f38;
	fma.rn.f32 	%f40, %f34, 0f3A2C32E4, 0f3B52E7DB;
	fma.rn.f32 	%f41, %f40, %f34, 0f3C93BB73;
	fma.rn.f32 	%f42, %f41, %f34, 0f3DF6384F;
	mul.rn.f32 	%f43, %f42, %f34;
	fma.rn.f32 	%f44, %f33, 0f3FB8AA3B, %f28;
	sub.f32 	%f45, %f28, %f44;
	fma.rn.f32 	%f46, %f33, 0f3FB8AA3B, %f45;
	fma.rn.f32 	%f47, %f39, 0f3FB8AA3B, %f46;
	fma.rn.f32 	%f48, %f33, 0f32A55E34, %f47;
	mul.f32 	%f49, %f43, 0f40400000;
	fma.rn.f32 	%f50, %f49, %f39, %f48;
	fma.rn.f32 	%f51, %f43, %f33, %f50;
	add.rn.f32 	%f52, %f44, %f51;
	neg.f32 	%f53, %f44;
	add.rn.f32 	%f54, %f52, %f53;
	neg.f32 	%f55, %f54;
	add.rn.f32 	%f56, %f51, %f55;
	mul.rn.f32 	%f57, %f52, %f14;
	neg.f32 	%f58, %f57;
	fma.rn.f32 	%f59, %f52, %f14, %f58;
	fma.rn.f32 	%f60, %f56, %f14, %f59;
	cvt.rni.f32.f32 	%f61, %f57;
	sub.f32 	%f62, %f57, %f61;
	add.f32 	%f63, %f62, %f60;
	fma.rn.f32 	%f64, %f63, 0f391FCB8E, 0f3AAF85ED;
	fma.rn.f32 	%f65, %f64, %f63, 0f3C1D9856;
	fma.rn.f32 	%f66, %f65, %f63, 0f3D6357BB;
	fma.rn.f32 	%f67, %f66, %f63, 0f3E75FDEC;
	fma.rn.f32 	%f68, %f67, %f63, 0f3F317218;
	fma.rn.f32 	%f69, %f68, %f63, 0f3F800000;
	cvt.rzi.s32.f32 	%r21, %f61;
	setp.gt.f32 	%p15, %f61, 0f00000000;
	selp.b32 	%r22, 0, -2097152000, %p15;
	add.s32 	%r23, %r22, 2130706432;
	mov.b32 	%f70, %r23;
	mul.f32 	%f71, %f69, %f70;
	shl.b32 	%r24, %r21, 23;
	sub.s32 	%r25, %r24, %r22;
	mov.b32 	%f72, %r25;
	mul.f32 	%f73, %f71, %f72;
	abs.f32 	%f74, %f57;
	setp.gt.f32 	%p16, %f74, 0f43180000;
	setp.lt.f32 	%p17, %f57, 0f00000000;
	selp.f32 	%f75, 0f00000000, 0f7F800000, %p17;
	selp.f32 	%f7, %f75, %f73, %p16;
	setp.eq.f32 	%p18, %f1, 0f3F800000;
	mov.f32 	%f82, %f81;
	@%p18 bra 	$L__BB3_16;
	setp.num.f32 	%p19, %f6, %f6;
	abs.f32 	%f76, %f14;
	setp.num.f32 	%p20, %f76, %f76;
	and.pred  	%p21, %p19, %p20;
	@%p21 bra 	$L__BB3_12;
	add.rn.f32 	%f82, %f1, %f14;
	bra.uni 	$L__BB3_16;
$L__BB3_12:
	setp.neu.f32 	%p22, %f1, 0f00000000;
	setp.neu.f32 	%p23, %f6, 0f7F800000;
	and.pred  	%p24, %p22, %p23;
	@%p24 bra 	$L__BB3_14;
	setp.neu.f32 	%p33, %f5, 0f3F800000;
	setp.lt.f32 	%p34, %f14, 0f00000000;
	add.f32 	%f79, %f1, %f1;
	mov.b32 	%r26, %f79;
	xor.b32  	%r27, %r26, 2139095040;
	selp.b32 	%r28, %r27, %r26, %p34;
	and.b32  	%r29, %r28, 2147483647;
	selp.b32 	%r30, %r29, %r28, %p33;
	mov.b32 	%f82, %r30;
	bra.uni 	$L__BB3_16;
$L__BB3_14:
	setp.geu.f32 	%p25, %f1, 0f00000000;
	setp.neu.f32 	%p26, %f1, 0fBF800000;
	setp.neu.f32 	%p27, %f76, 0f7F800000;
	or.pred  	%p28, %p26, %p27;
	not.pred 	%p29, %p28;
	selp.f32 	%f82, %f7, 0f3F800000, %p28;
	or.pred  	%p30, %p29, %p25;
	@%p30 bra 	$L__BB3_16;
	setp.neu.f32 	%p31, %f5, 0f3F800000;
	setp.neu.f32 	%p32, %f4, %f14;
	neg.f32 	%f77, %f7;
	selp.f32 	%f78, %f7, %f77, %p31;
	selp.f32 	%f82, 0f7FFFFFFF, %f78, %p32;
$L__BB3_16:
	st.global.f32 	[%rd1], %f82;
$L__BB3_17:
	ret;

}


// ===== COMPILED SASS (sm_100) =====

	.target	sm_100

	.elftype	@"ET_EXEC"


//--------------------- .note.nv.tkinfo           --------------------------
	.section	.note.nv.tkinfo,"",@"SHT_NOTE"
	.sectionflags	@"SHF_NOTE_NV_TKINFO"
	.tkinfo
        /*0018*/ 	.word	0x00000002
        /*0030*/ 	.string	""
        /*0030*/ 	.string	"ptxas"
        /*0030*/ 	.string	"Cuda compilation tools, release 13.0, V13.0.88"
        /*0030*/ 	.string	"Build cuda_13.0.r13.0/compiler.36424714_0"
        /*0030*/ 	.string	"-arch sm_100 -m 64 "



//--------------------- .note.nv.cuinfo           --------------------------
	.section	.note.nv.cuinfo,"",@"SHT_NOTE"
	.sectionflags	@"SHF_NOTE_NV_CUINFO"
        /*0018*/ 	.short	0x0002
        /*001a*/ 	.short	0x0064
        /*001c*/ 	.short	0x0082
	.zero		2


//--------------------- .nv.info                  --------------------------
	.section	.nv.info,"",@"SHT_CUDA_INFO"
	.align	4


	//----- nvinfo : EIATTR_REGCOUNT
	.align		4
        /*0000*/ 	.byte	0x04, 0x2f
        /*0002*/ 	.short	(.L_1 - .L_0)
	.align		4
.L_0:
        /*0004*/ 	.word	index@(_Z24nppiPow_8u_C1RSfs_kernelPKhiPhiiiii)
        /*0008*/ 	.word	0x00000011


	//----- nvinfo : EIATTR_FRAME_SIZE
	.align		4
.L_1:
        /*000c*/ 	.byte	0x04, 0x11
        /*000e*/ 	.short	(.L_3 - .L_2)
	.align		4
.L_2:
        /*0010*/ 	.word	index@(_Z24nppiPow_8u_C1RSfs_kernelPKhiPhiiiii)
        /*0014*/ 	.word	0x00000000


	//----- nvinfo : EIATTR_REGCOUNT
	.align		4
.L_3:
        /*0018*/ 	.byte	0x04, 0x2f
        /*001a*/ 	.short	(.L_5 - .L_4)
	.align		4
.L_4:
        /*001c*/ 	.word	index@(_Z25nppiPow_16u_C1RSfs_kernelPKtiPtiiiii)
        /*0020*/ 	.word	0x00000011


	//----- nvinfo : EIATTR_FRAME_SIZE
	.align		4
.L_5:
        /*0024*/ 	.byte	0x04, 0x11
        /*0026*/ 	.short	(.L_7 - .L_6)
	.align		4
.L_6:
        /*0028*/ 	.word	index@(_Z25nppiPow_16u_C1RSfs_kernelPKtiPtiiiii)
        /*002c*/ 	.word	0x00000000


	//----- nvinfo : EIATTR_REGCOUNT
	.align		4
.L_7:
        /*0030*/ 	.byte	0x04, 0x2f
        /*0032*/ 	.short	(.L_9 - .L_8)
	.align		4
.L_8:
        /*0034*/ 	.word	index@(_Z25nppiPow_16s_C1RSfs_kernelPKsiPsiiiii)
        /*0038*/ 	.word	0x00000011


	//----- nvinfo : EIATTR_FRAME_SIZE
	.align		4
.L_9:
        /*003c*/ 	.byte	0x04, 0x11
        /*003e*/ 	.short	(.L_11 - .L_10)
	.align		4
.L_10:
        /*0040*/ 	.word	index@(_Z25nppiPow_16s_C1RSfs_kernelPKsiPsiiiii)
        /*0044*/ 	.word	0x00000000


	//----- nvinfo : EIATTR_REGCOUNT
	.align		4
.L_11:
        /*0048*/ 	.byte	0x04, 0x2f
        /*004a*/ 	.short	(.L_13 - .L_12)
	.align		4
.L_12:
        /*004c*/ 	.word	index@(_Z22nppiPow_32f_C1R_kernelPKfiPfiiif)
        /*0050*/ 	.word	0x00000011


	//----- nvinfo : EIATTR_FRAME_SIZE
	.align		4
.L_13:
        /*0054*/ 	.byte	0x04, 0x11
        /*0056*/ 	.short	(.L_15 - .L_14)
	.align		4
.L_14:
        /*0058*/ 	.word	index@($__internal_0_$__cuda_sm20_sqrt_rn_f32_slowpath)
        /*005c*/ 	.word	0x00000000


	//----- nvinfo : EIATTR_FRAME_SIZE
	.align		4
.L_15:
        /*0060*/ 	.byte	0x04, 0x11
        /*0062*/ 	.short	(.L_17 - .L_16)
	.align		4
.L_16:
        /*0064*/ 	.word	index@(_Z22nppiPow_32f_C1R_kernelPKfiPfiiif)
        /*0068*/ 	.word	0x00000000


	//----- nvinfo : EIATTR_MIN_STACK_SIZE
	.align		4
.L_17:
        /*006c*/ 	.byte	0x04, 0x12
        /*006e*/ 	.short	(.L_19 - .L_18)
	.align		4
.L_18:
        /*0070*/ 	.word	index@(_Z22nppiPow_32f_C1R_kernelPKfiPfiiif)
        /*0074*/ 	.word	0x00000000


	//----- nvinfo : EIATTR_MIN_STACK_SIZE
	.align		4
.L_19:
        /*0078*/ 	.byte	0x04, 0x12
        /*007a*/ 	.short	(.L_21 - .L_20)
	.align		4
.L_20:
        /*007c*/ 	.word	index@(_Z25nppiPow_16s_C1RSfs_kernelPKsiPsiiiii)
        /*0080*/ 	.word	0x00000000


	//----- nvinfo : EIATTR_MIN_STACK_SIZE
	.align		4
.L_21:
        /*0084*/ 	.byte	0x04, 0x12
        /*0086*/ 	.short	(.L_23 - .L_22)
	.align		4
.L_22:
        /*0088*/ 	.word	index@(_Z25nppiPow_16u_C1RSfs_kernelPKtiPtiiiii)
        /*008c*/ 	.word	0x00000000


	//----- nvinfo : EIATTR_MIN_STACK_SIZE
	.align		4
.L_23:
        /*0090*/ 	.byte	0x04, 0x12
        /*0092*/ 	.short	(.L_25 - .L_24)
	.align		4
.L_24:
        /*0094*/ 	.word	index@(_Z24nppiPow_8u_C1RSfs_kernelPKhiPhiiiii)
        /*0098*/ 	.word	0x00000000
.L_25:


//--------------------- .nv.compat                --------------------------
	.section	.nv.compat,"",@"SHT_CUDA_COMPAT_INFO"
	.align	4
        /*0000*/ 	.byte	0x02, 0x09, 0x00, 0x00, 0x02, 0x02, 0x01, 0x00, 0x02, 0x05, 0x05, 0x00, 0x03, 0x07, 0x01, 0x01
        /*0010*/ 	.byte	0x02, 0x03, 0x00, 0x00, 0x02, 0x06, 0x01, 0x00, 0x04, 0x0b, 0x08, 0x00, 0x01, 0x00, 0x00, 0x00
        /*0020*/ 	.byte	0x00, 0x00, 0x00, 0x00


//--------------------- .nv.info._Z22nppiPow_32f_C1R_kernelPKfiPfiiif --------------------------
	.section	.nv.info._Z22nppiPow_32f_C1R_kernelPKfiPfiiif,"",@"SHT_CUDA_INFO"
	.sectionflags	@""
	.align	4


	//----- nvinfo : EIATTR_CUDA_API_VERSION
	.align		4
        /*0000*/ 	.byte	0x04, 0x37
        /*0002*/ 	.short	(.L_27 - .L_26)
.L_26:
        /*0004*/ 	.word	0x00000082


	//----- nvinfo : EIATTR_KPARAM_INFO
	.align		4
.L_27:
        /*0008*/ 	.byte	0x04, 0x17
        /*000a*/ 	.short	(.L_29 - .L_28)
.L_28:
        /*000c*/ 	.word	0x00000000
        /*0010*/ 	.short	0x0006
        /*0012*/ 	.short	0x0024
        /*0014*/ 	.byte	0x00, 0xf0, 0x11, 0x00


	//----- nvinfo : EIATTR_KPARAM_INFO
	.align		4
.L_29:
        /*0018*/ 	.byte	0x04, 0x17
        /*001a*/ 	.short	(.L_31 - .L_30)
.L_30:
        /*001c*/ 	.word	0x00000000
        /*0020*/ 	.short	0x0005
        /*0022*/ 	.short	0x0020
        /*0024*/ 	.byte	0x00, 0xf0, 0x11, 0x00


	//----- nvinfo : EIATTR_KPARAM_INFO
	.align		4
.L_31:
        /*0028*/ 	.byte	0x04, 0x17
        /*002a*/ 	.short	(.L_33 - .L_32)
.L_32:
        /*002c*/ 	.word	0x00000000
        /*0030*/ 	.short	0x0004
        /*0032*/ 	.short	0x001c
        /*0034*/ 	.byte	0x00, 0xf0, 0x11, 0x00


	//----- nvinfo : EIATTR_KPARAM_INFO
	.align		4
.L_33:
        /*0038*/ 	.byte	0x04, 0x17
        /*003a*/ 	.short	(.L_35 - .L_34)
.L_34:
        /*003c*/ 	.word	0x00000000
        /*0040*/ 	.short	0x0003
        /*0042*/ 	.short	0x0018
        /*0044*/ 	.byte	0x00, 0xf0, 0x11, 0x00


	//----- nvinfo : EIATTR_KPARAM_INFO
	.align		4
.L_35:
        /*0048*/ 	.byte	0x04, 0x17
        /*004a*/ 	.short	(.L_37 - .L_36)
.L_36:
        /*004c*/ 	.word	0x00000000
        /*0050*/ 	.short	0x0002
        /*0052*/ 	.short	0x0010
        /*0054*/ 	.byte	0x00, 0xf5, 0x21, 0x00


	//----- nvinfo : EIATTR_KPARAM_INFO
	.align		4
.L_37:
        /*0058*/ 	.byte	0x04, 0x17
        /*005a*/ 	.short	(.L_39 - .L_38)
.L_38:
        /*005c*/ 	.word	0x00000000
        /*0060*/ 	.short	0x0001
        /*0062*/ 	.short	0x0008
        /*0064*/ 	.byte	0x00, 0xf0, 0x11, 0x00


	//----- nvinfo : EIATTR_KPARAM_INFO
	.align		4
.L_39:
        /*0068*/ 	.byte	0x04, 0x17
        /*006a*/ 	.short	(.L_41 - .L_40)
.L_40:
        /*006c*/ 	.word	0x00000000
        /*0070*/ 	.short	0x0000
        /*0072*/ 	.short	0x0000
        /*0074*/ 	.byte	0x00, 0xf5, 0x21, 0x00


	//----- nvinfo : EIATTR_SPARSE_MMA_MASK
	.align		4
.L_41:
        /*0078*/ 	.byte	0x03, 0x50
        /*007a*/ 	.short	0x0000


	//----- nvinfo : EIATTR_MAXREG_COUNT
	.align		4
        /*007c*/ 	.byte	0x03, 0x1b
        /*007e*/ 	.short	0x00ff


	//----- nvinfo : EIATTR_MERCURY_ISA_VERSION
	.align		4
        /*0080*/ 	.byte	0x03, 0x5f
        /*0082*/ 	.short	0x0101


	//----- nvinfo : EIATTR_VRC_CTA_INIT_COUNT
	.align		4
        /*0084*/ 	.byte	0x02, 0x4a
	.zero		1
	.zero		1


	//----- nvinfo : EIATTR_EXIT_INSTR_OFFSETS
	.align		4
        /*0088*/ 	.byte	0x04, 0x1c
        /*008a*/ 	.short	(.L_43 - .L_42)


	//   ....[0]....
.L_42:
        /*008c*/ 	.word	0x000000d0


	//   ....[1]....
        /*0090*/ 	.word	0x00000980


	//----- nvinfo : EIATTR_CRS_STACK_SIZE
	.align		4
.L_43:
        /*0094*/ 	.byte	0x04, 0x1e
        /*0096*/ 	.short	(.L_45 - .L_44)
.L_44:
        /*0098*/ 	.word	0x00000000


	//----- nvinfo : EIATTR_CBANK_PARAM_SIZE
	.align		4
.L_45:
        /*009c*/ 	.byte	0x03, 0x19
        /*009e*/ 	.short	0x0028


	//----- nvinfo : EIATTR_PARAM_CBANK
	.align		4
        /*00a0*/ 	.byte	0x04, 0x0a
        /*00a2*/ 	.short	(.L_47 - .L_46)
	.align		4
.L_46:
        /*00a4*/ 	.word	index@(.nv.constant0._Z22nppiPow_32f_C1R_kernelPKfiPfiiif)
        /*00a8*/ 	.short	0x0380
        /*00aa*/ 	.short	0x0028


	//----- nvinfo : EIATTR_SW_WAR
	.align		4
.L_47:
        /*00ac*/ 	.byte	0x04, 0x36
        /*00ae*/ 	.short	(.L_49 - .L_48)
.L_48:
        /*00b0*/ 	.word	0x00000008
.L_49:


//--------------------- .nv.info._Z25nppiPow_16s_C1RSfs_kernelPKsiPsiiiii --------------------------
	.section	.nv.info._Z25nppiPow_16s_C1RSfs_kernelPKsiPsiiiii,"",@"SHT_CUDA_INFO"
	.sectionflags	@""
	.align	4


	//----- nvinfo : EIATTR_CUDA_API_VERSION
	.align		4
        /*0000*/ 	.byte	0x04, 0x37
        /*0002*/ 	.short	(.L_51 - .L_50)
.L_50:
        /*0004*/ 	.word	0x00000082


	//----- nvinfo : EIATTR_KPARAM_INFO
	.align		4
.L_51:
        /*0008*/ 	.byte	0x04, 0x17
        /*000a*/ 	.short	(.L_53 - .L_52)
.L_52:
        /*000c*/ 	.word	0x00000000
        /*0010*/ 	.short	0x0007
        /*0012*/ 	.short	0x0028
        /*0014*/ 	.byte	0x00, 0xf0, 0x11, 0x00


	//----- nvinfo : EIATTR_KPARAM_INFO
	.align		4
.L_53:
        /*0018*/ 	.byte	0x04, 0x17
        /*001a*/ 	.short	(.L_55 - .L_54)
.L_54:
        /*001c*/ 	.word	0x00000000
        /*0020*/ 	.short	0x0006
        /*0022*/ 	.short	0x0024
        /*0024*/ 	.byte	0x00, 0xf0, 0x11, 0x00


	//----- nvinfo : EIATTR_KPARAM_INFO
	.align		4
.L_55:
        /*0028*/ 	.byte	0x04, 0x17
        /*002a*/ 	.short	(.L_57 - .L_56)
.L_56:
        /*002c*/ 	.word	0x00000000
        /*0030*/ 	.short	0x0005
        /*0032*/ 	.short	0x0020
        /*0034*/ 	.byte	0x00, 0xf0, 0x11, 0x00


	//----- nvinfo : EIATTR_KPARAM_INFO
	.align		4
.L_57:
        /*0038*/ 	.byte	0x04, 0x17
        /*003a*/ 	.short	(.L_59 - .L_58)
.L_58:
        /*003c*/ 	.word	0x00000000
        /*0040*/ 	.short	0x0004
        /*0042*/ 	.short	0x001c
        /*0044*/ 	.byte	0x00, 0xf0, 0x11, 0x00


	//----- nvinfo : EIATTR_KPARAM_INFO
	.align		4
.L_59:
        /*0048*/ 	.byte	0x04, 0x17
        /*004a*/ 	.short	(.L_61 - .L_60)
.L_60:
        /*004c*/ 	.word	0x00000000
        /*0050*/ 	.short	0x0003
        /*0052*/ 	.short	0x0018
        /*0054*/ 	.byte	0x00, 0xf0, 0x11, 0x00


	//----- nvinfo : EIATTR_KPARAM_INFO
	.align		4
.L_61:
        /*0058*/ 	.byte	0x04, 0x17
        /*005a*/ 	.short	(.L_63 - .L_62)
.L_62:
        /*005c*/ 	.word	0x00000000
        /*0060*/ 	.short	0x0002
        /*0062*/ 	.short	0x0010
        /*0064*/ 	.byte	0x00, 0xf5, 0x21, 0x00


	//----- nvinfo : EIATTR_KPARAM_INFO
	.align		4
.L_63:
        /*0068*/ 	.byte	0x04, 0x17
        /*006a*/ 	.short	(.L_65 - .L_64)
.L_64:
        /*006c*/ 	.word	0x00000000
        /*0070*/ 	.short	0x0001
        /*0072*/ 	.short	0x0008
        /*0074*/ 	.byte	0x00, 0xf0, 0x11, 0x00


	//----- nvinfo : EIATTR_KPARAM_INFO
	.align		4
.L_65:
        /*0078*/ 	.byte	0x04, 0x17
        /*007a*/ 	.short	(.L_67 - .L_66)
.L_66:
        /*007c*/ 	.word	0x00000000
        /*0080*/ 	.short	0x0000
        /*0082*/ 	.short	0x0000
        /*0084*/ 	.byte	0x00, 0xf5, 0x21, 0x00


	//----- nvinfo : EIATTR_SPARSE_MMA_MASK
	.align		4
.L_67:
        /*0088*/ 	.byte	0x03, 0x50
        /*008a*/ 	.short	0x0000


	//----- nvinfo : EIATTR_MAXREG_COUNT
	.align		4
        /*008c*/ 	.byte	0x03, 0x1b
        /*008e*/ 	.short	0x00ff


	//----- nvinfo : EIATTR_MERCURY_ISA_VERSION
	.align		4
        /*0090*/ 	.byte	0x03, 0x5f
        /*0092*/ 	.short	0x0101


	//----- nvinfo : EIATTR_VRC_CTA_INIT_COUNT
	.align		4
        /*0094*/ 	.byte	0x02, 0x4a
	.zero		1
	.zero		1


	//----- nvinfo : EIATTR_EXIT_INSTR_OFFSETS
	.align		4
        /*0098*/ 	.byte	0x04, 0x1c
        /*009a*/ 	.short	(.L_69 - .L_68)


	//   ....[0]....
.L_68:
        /*009c*/ 	.word	0x000000d0


	//   ....[1]....
        /*00a0*/ 	.word	0x00000e70


	//----- nvinfo : EIATTR_CRS_STACK_SIZE
	.align		4
.L_69:
        /*00a4*/ 	.byte	0x04, 0x1e
        /*00a6*/ 	.short	(.L_71 - .L_70)
.L_70:
        /*00a8*/ 	.word	0x00000000


	//----- nvinfo : EIATTR_CBANK_PARAM_SIZE
	.align		4
.L_71:
        /*00ac*/ 	.byte	0x03, 0x19
        /*00ae*/ 	.short	0x002c


	//----- nvinfo : EIATTR_PARAM_CBANK
	.align		4
        /*00b0*/ 	.byte	0x04, 0x0a
        /*00b2*/ 	.short	(.L_73 - .L_72)
	.align		4
.L_72:
        /*00b4*/ 	.word	index@(.nv.constant0._Z25nppiPow_16s_C1RSfs_kernelPKsiPsiiiii)
        /*00b8*/ 	.short	0x0380
        /*00ba*/ 	.short	0x002c


	//----- nvinfo : EIATTR_SW_WAR
	.align		4
.L_73:
        /*00bc*/ 	.byte	0x04, 0x36
        /*00be*/ 	.short	(.L_75 - .L_74)
.L_74:
        /*00c0*/ 	.word	0x00000008
.L_75:


//--------------------- .nv.info._Z25nppiPow_16u_C1RSfs_kernelPKtiPtiiiii --------------------------
	.section	.nv.info._Z25nppiPow_16u_C1RSfs_kernelPKtiPtiiiii,"",@"SHT_CUDA_INFO"
	.sectionflags	@""
	.align	4


	//----- nvinfo : EIATTR_CUDA_API_VERSION
	.align		4
        /*0000*/ 	.byte	0x04, 0x37
        /*0002*/ 	.short	(.L_77 - .L_76)
.L_76:
        /*0004*/ 	.word	0x00000082


	//----- nvinfo : EIATTR_KPARAM_INFO
	.align		4
.L_77:
        /*0008*/ 	.byte	0x04, 0x17
        /*000a*/ 	.short	(.L_79 - .L_78)
.L_78:
        /*000c*/ 	.word	0x00000000
        /*0010*/ 	.short	0x0007
        /*0012*/ 	.short	0x0028
        /*0014*/ 	.byte	0x00, 0xf0, 0x11, 0x00


	//----- nvinfo : EIATTR_KPARAM_INFO
	.align		4
.L_79:
        /*0018*/ 	.byte	0x04, 0x17
        /*001a*/ 	.short	(.L_81 - .L_80)
.L_80:
        /*001c*/ 	.word	0x00000000
        /*0020*/ 	.short	0x0006
        /*0022*/ 	.short	0x0024
        /*0024*/ 	.byte	0x00, 0xf0, 0x11, 0x00


	//----- nvinfo : EIATTR_KPARAM_INFO
	.align		4
.L_81:
        /*0028*/ 	.byte	0x04, 0x17
        /*002a*/ 	.short	(.L_83 - .L_82)
.L_82:
        /*002c*/ 	.word	0x00000000
        /*0030*/ 	.short	0x0005
        /*0032*/ 	.short	0x0020
        /*0034*/ 	.byte	0x00, 0xf0, 0x11, 0x00


	//----- nvinfo : EIATTR_KPARAM_INFO
	.align		4
.L_83:
        /*0038*/ 	.byte	0x04, 0x17
        /*003a*/ 	.short	(.L_85 - .L_84)
.L_84:
        /*003c*/ 	.word	0x00000000
        /*0040*/ 	.short	0x0004
        /*0042*/ 	.short	0x001c
        /*0044*/ 	.byte	0x00, 0xf0, 0x11, 0x00


	//----- nvinfo : EIATTR_KPARAM_INFO
	.align		4
.L_85:
        /*0048*/ 	.byte	0x04, 0x17
        /*004a*/ 	.short	(.L_87 - .L_86)
.L_86:
        /*004c*/ 	.word	0x00000000
        /*0050*/ 	.short	0x0003
        /*0052*/ 	.short	0x0018
        /*0054*/ 	.byte	0x00, 0xf0, 0x11, 0x00


	//----- nvinfo : EIATTR_KPARAM_INFO
	.align		4
.L_87:
        /*0058*/ 	.byte	0x04, 0x17
        /*005a*/ 	.short	(.L_89 - .L_88)
.L_88:
        /*005c*/ 	.word	0x00000000
        /*0060*/ 	.short	0x0002
        /*0062*/ 	.short	0x0010
        /*0064*/ 	.byte	0x00, 0xf5, 0x21, 0x00


	//----- nvinfo : EIATTR_KPARAM_INFO
	.align		4
.L_89:
        /*0068*/ 	.byte	0x04, 0x17
        /*006a*/ 	.short	(.L_91 - .L_90)
.L_90:
        /*006c*/ 	.word	0x00000000
        /*0070*/ 	.short	0x0001
        /*0072*/ 	.short	0x0008
        /*0074*/ 	.byte	0x00, 0xf0, 0x11, 0x00


	//----- nvinfo : EIATTR_KPARAM_INFO
	.align		4
.L_91:
        /*0078*/ 	.byte	0x04, 0x17
        /*007a*/ 	.short	(.L_93 - .L_92)
.L_92:
        /*007c*/ 	.word	0x00000000
        /*0080*/ 	.short	0x0000
        /*0082*/ 	.short	0x0000
        /*0084*/ 	.byte	0x00, 0xf5, 0x21, 0x00


	//----- nvinfo : EIATTR_SPARSE_MMA_MASK
	.align		4
.L_93:
        /*0088*/ 	.byte	0x03, 0x50
        /*008a*/ 	.short	0x0000


	//----- nvinfo : EIATTR_MAXREG_COUNT
	.align		4
        /*008c*/ 	.byte	0x03, 0x1b
        /*008e*/ 	.short	0x00ff


	//----- nvinfo : EIATTR_MERCURY_ISA_VERSION
	.align		4
        /*0090*/ 	.byte	0x03, 0x5f
        /*0092*/ 	.short	0x0101


	//----- nvinfo : EIATTR_VRC_CTA_INIT_COUNT
	.align		4
        /*0094*/ 	.byte	0x02, 0x4a
	.zero		1
	.zero		1


	//----- nvinfo : EIATTR_EXIT_INSTR_OFFSETS
	.align		4
        /*0098*/ 	.byte	0x04, 0x1c
        /*009a*/ 	.short	(.L_95 - .L_94)


	//   ....[0]....
.L_94:
        /*009c*/ 	.word	0x000000d0


	//   ....[1]....
        /*00a0*/ 	.word	0x00000c70


	//----- nvinfo : EIATTR_CRS_STACK_SIZE
	.align		4
.L_95:
        /*00a4*/ 	.byte	0x04, 0x1e
        /*00a6*/ 	.short	(.L_97 - .L_96)
.L_96:
        /*00a8*/ 	.word	0x00000000


	//----- nvinfo : EIATTR_CBANK_PARAM_SIZE
	.align		4
.L_97:
        /*00ac*/ 	.byte	0x03, 0x19
        /*00ae*/ 	.short	0x002c


	//----- nvinfo : EIATTR_PARAM_CBANK
	.align		4
        /*00b0*/ 	.byte	0x04, 0x0a
        /*00b2*/ 	.short	(.L_99 - .L_98)
	.align		4
.L_98:
        /*00b4*/ 	.word	index@(.nv.constant0._Z25nppiPow_16u_C1RSfs_kernelPKtiPtiiiii)
        /*00b8*/ 	.short	0x0380
        /*00ba*/ 	.short	0x002c


	//----- nvinfo : EIATTR_SW_WAR
	.align		4
.L_99:
        /*00bc*/ 	.byte	0x04, 0x36
        /*00be*/ 	.short	(.L_101 - .L_100)
.L_100:
        /*00c0*/ 	.word	0x00000008
.L_101:


//--------------------- .nv.info._Z24nppiPow_8u_C1RSfs_kernelPKhiPhiiiii --------------------------
	.section	.nv.info._Z24nppiPow_8u_C1RSfs_kernelPKhiPhiiiii,"",@"SHT_CUDA_INFO"
	.sectionflags	@""
	.align	4


	//----- nvinfo : EIATTR_CUDA_API_VERSION
	.align		4
        /*0000*/ 	.byte	0x04, 0x37
        /*0002*/ 	.short	(.L_103 - .L_102)
.L_102:
        /*0004*/ 	.word	0x00000082


	//----- nvinfo : EIATTR_KPARAM_INFO
	.align		4
.L_103:
        /*0008*/ 	.byte	0x04, 0x17
        /*000a*/ 	.short	(.L_105 - .L_104)
.L_104:
        /*000c*/ 	.word	0x00000000
        /*0010*/ 	.short	0x0007
        /*0012*/ 	.short	0x0028
        /*0014*/ 	.byte	0x00, 0xf0, 0x11, 0x00


	//----- nvinfo : EIATTR_KPARAM_INFO
	.align		4
.L_105:
        /*0018*/ 	.byte	0x04, 0x17
        /*001a*/ 	.short	(.L_107 - .L_106)
.L_106:
        /*001c*/ 	.word	0x00000000
        /*0020*/ 	.short	0x0006
        /*0022*/ 	.short	0x0024
        /*0024*/ 	.byte	0x00, 0xf0, 0x11, 0x00


	//----- nvinfo : EIATTR_KPARAM_INFO
	.align		4
.L_107:
        /*0028*/ 	.byte	0x04, 0x17
        /*002a*/ 	.short	(.L_109 - .L_108)
.L_108:
        /*002c*/ 	.word	0x00000000
        /*0030*/ 	.short	0x0005
        /*0032*/ 	.short	0x0020
        /*0034*/ 	.byte	0x00, 0xf0, 0x11, 0x00


	//----- nvinfo : EIATTR_KPARAM_INFO
	.align		4
.L_109:
        /*0038*/ 	.byte	0x04, 0x17
        /*003a*/ 	.short	(.L_111 - .L_110)
.L_110:
        /*003c*/ 	.word	0x00000000
        /*0040*/ 	.short	0x0004
        /*0042*/ 	.short	0x001c
        /*0044*/ 	.byte	0x00, 0xf0, 0x11, 0x00


	//----- nvinfo : EIATTR_KPARAM_INFO
	.align		4
.L_111:
        /*0048*/ 	.byte	0x04, 0x17
        /*004a*/ 	.short	(.L_113 - .L_112)
.L_112:
        /*004c*/ 	.word	0x00000000
        /*0050*/ 	.short	0x0003
        /*0052*/ 	.short	0x0018
        /*0054*/ 	.byte	0x00, 0xf0, 0x11, 0x00


	//----- nvinfo : EIATTR_KPARAM_INFO
	.align		4
.L_113:
        /*0058*/ 	.byte	0x04, 0x17
        /*005a*/ 	.short	(.L_115 - .L_114)
.L_114:
        /*005c*/ 	.word	0x00000000
        /*0060*/ 	.short	0x0002
        /*0062*/ 	.short	0x0010
        /*0064*/ 	.byte	0x00, 0xf5, 0x21, 0x00


	//----- nvinfo : EIATTR_KPARAM_INFO
	.align		4
.L_115:
        /*0068*/ 	.byte	0x04, 0x17
        /*006a*/ 	.short	(.L_117 - .L_116)
.L_116:
        /*006c*/ 	.word	0x00000000
        /*0070*/ 	.short	0x0001
        /*0072*/ 	.short	0x0008
        /*0074*/ 	.byte	0x00, 0xf0, 0x11, 0x00


	//----- nvinfo : EIATTR_KPARAM_INFO
	.align		4
.L_117:
        /*0078*/ 	.byte	0x04, 0x17
        /*007a*/ 	.short	(.L_119 - .L_118)
.L_118:
        /*007c*/ 	.word	0x00000000
        /*0080*/ 	.short	0x0000
        /*0082*/ 	.short	0x0000
        /*0084*/ 	.byte	0x00, 0xf5, 0x21, 0x00


	//----- nvinfo : EIATTR_SPARSE_MMA_MASK
	.align		4
.L_119:
        /*0088*/ 	.byte	0x03, 0x50
        /*008a*/ 	.short	0x0000


	//----- nvinfo : EIATTR_MAXREG_COUNT
	.align		4
        /*008c*/ 	.byte	0x03, 0x1b
        /*008e*/ 	.short	0x00ff


	//----- nvinfo : EIATTR_MERCURY_ISA_VERSION
	.align		4
        /*0090*/ 	.byte	0x03, 0x5f
        /*0092*/ 	.short	0x0101


	//----- nvinfo : EIATTR_VRC_CTA_INIT_COUNT
	.align		4
        /*0094*/ 	.byte	0x02, 0x4a
	.zero		1
	.zero		1


	//----- nvinfo : EIATTR_EXIT_INSTR_OFFSETS
	.align		4
        /*0098*/ 	.byte	0x04, 0x1c
        /*009a*/ 	.short	(.L_121 - .L_120)


	//   ....[0]....
.L_120:
        /*009c*/ 	.word	0x000000d0


	//   ....[1]....
        /*00a0*/ 	.word	0x00000c60


	//----- nvinfo : EIATTR_CRS_STACK_SIZE
	.align		4
.L_121:
        /*00a4*/ 	.byte	0x04, 0x1e
        /*00a6*/ 	.short	(.L_123 - .L_122)
.L_122:
        /*00a8*/ 	.word	0x00000000


	//----- nvinfo : EIATTR_CBANK_PARAM_SIZE
	.align		4
.L_123:
        /*00ac*/ 	.byte	0x03, 0x19
        /*00ae*/ 	.short	0x002c


	//----- nvinfo : EIATTR_PARAM_CBANK
	.align		4
        /*00b0*/ 	.byte	0x04, 0x0a
        /*00b2*/ 	.short	(.L_125 - .L_124)
	.align		4
.L_124:
        /*00b4*/ 	.word	index@(.nv.constant0._Z24nppiPow_8u_C1RSfs_kernelPKhiPhiiiii)
        /*00b8*/ 	.short	0x0380
        /*00ba*/ 	.short	0x002c


	//----- nvinfo : EIATTR_SW_WAR
	.align		4
.L_125:
        /*00bc*/ 	.byte	0x04, 0x36
        /*00be*/ 	.short	(.L_127 - .L_126)
.L_126:
        /*00c0*/ 	.word	0x00000008
.L_127:


//--------------------- .nv.callgraph             --------------------------
	.section	.nv.callgraph,"",@"SHT_CUDA_CALLGRAPH"
	.align	4
	.sectionentsize	8
	.align		4
        /*0000*/ 	.word	0x00000000
	.align		4
        /*0004*/ 	.word	0xffffffff
	.align		4
        /*0008*/ 	.word	0x00000000
	.align		4
        /*000c*/ 	.word	0xfffffffe
	.align		4
        /*0010*/ 	.word	0x00000000
	.align		4
        /*0014*/ 	.word	0xfffffffd
	.align		4
        /*0018*/ 	.word	0x00000000
	.align		4
        /*001c*/ 	.word	0xfffffffc


//--------------------- .text._Z22nppiPow_32f_C1R_kernelPKfiPfiiif --------------------------
	.section	.text._Z22nppiPow_32f_C1R_kernelPKfiPfiiif,"ax",@progbits
	.align	128
        .global         _Z22nppiPow_32f_C1R_kernelPKfiPfiiif
        .type           _Z22nppiPow_32f_C1R_kernelPKfiPfiiif,@function
        .size           _Z22nppiPow_32f_C1R_kernelPKfiPfiiif,(.L_x_26 - _Z22nppiPow_32f_C1R_kernelPKfiPfiiif)
        .other          _Z22nppiPow_32f_C1R_kernelPKfiPfiiif,@"STO_CUDA_ENTRY STV_DEFAULT"
_Z22nppiPow_32f_C1R_kernelPKfiPfiiif:
.text._Z22nppiPow_32f_C1R_kernelPKfiPfiiif:
[----:B------:R-:W-:Y:S01]  /*0000*/  LDC R1, c[0x0][0x37c] ;  /* 0x0000df00ff017b82 */ /* 0x000fe20000000800 */
[----:B------:R-:W0:Y:S07]  /*0010*/  S2R R3, SR_TID.Y ;  /* 0x0000000000037919 */ /* 0x000e2e0000002200 */
[----:B------:R-:W1:Y:S01]  /*0020*/  LDC R7, c[0x0][0x360] ;  /* 0x0000d800ff077b82 */ /* 0x000e620000000800 */
[----:B------:R-:W2:Y:S01]  /*0030*/  LDCU UR6, c[0x0][0x3a0] ;  /* 0x00007400ff0677ac */ /* 0x000ea20008000800 */
[----:B------:R-:W1:Y:S01]  /*0040*/  S2R R0, SR_TID.X ;  /* 0x0000000000007919 */ /* 0x000e620000002100 */
[----:B------:R-:W3:Y:S05]  /*0050*/  LDCU UR7, c[0x0][0x39c] ;  /* 0x00007380ff0777ac */ /* 0x000eea0008000800 */
[----:B------:R-:W0:Y:S08]  /*0060*/  S2UR UR5, SR_CTAID.Y ;  /* 0x00000000000579c3 */ /* 0x000e300000002600 */
[----:B------:R-:W0:Y:S08]  /*0070*/  LDC R2, c[0x0][0x364] ;  /* 0x0000d900ff027b82 */ /* 0x000e300000000800 */
[----:B------:R-:W1:Y:S01]  /*0080*/  S2UR UR4, SR_CTAID.X ;  /* 0x00000000000479c3 */ /* 0x000e620000002500 */
[----:B0-----:R-:W-:-:S05]  /*0090*/  IMAD R2, R2, UR5, R3 ;  /* 0x0000000502027c24 */ /* 0x001fca000f8e0203 */
[----:B--2---:R-:W-:Y:S01]  /*00a0*/  ISETP.GE.AND P0, PT, R2, UR6, PT ;  /* 0x0000000602007c0c */ /* 0x004fe2000bf06270 */
[----:B-1----:R-:W-:-:S05]  /*00b0*/  IMAD R7, R7, UR4, R0 ;  /* 0x0000000407077c24 */ /* 0x002fca000f8e0200 */
[----:B---3--:R-:W-:-:S13]  /*00c0*/  ISETP.GE.OR P0, PT, R7, UR7, P0 ;  /* 0x0000000707007c0c */ /* 0x008fda0008706670 */
[----:B------:R-:W-:Y:S05]  /*00d0*/  @P0 EXIT ;  /* 0x000000000000094d */ /* 0x000fea0003800000 */
[----:B------:R-:W0:Y:S01]  /*00e0*/  LDCU UR4, c[0x0][0x388] ;  /* 0x00007100ff0477ac */ /* 0x000e220008000800 */
[----:B------:R-:W1:Y:S01]  /*00f0*/  LDC R0, c[0x0][0x3a4] ;  /* 0x0000e900ff007b82 */ /* 0x000e620000000800 */
[----:B------:R-:W-:Y:S01]  /*0100*/  HFMA2 R9, -RZ, RZ, 1.875, 0 ;  /* 0x3f800000ff097431 */ /* 0x000fe200000001ff */
[----:B------:R-:W2:Y:S01]  /*0110*/  LDCU.64 UR6, c[0x0][0x380] ;  /* 0x00007000ff0677ac */ /* 0x000ea20008000a00 */
[----:B------:R-:W3:Y:S01]  /*0120*/  LDCU UR5, c[0x0][0x398] ;  /* 0x00007300ff0577ac */ /* 0x000ee20008000800 */
[----:B------:R-:W4:Y:S01]  /*0130*/  LDCU.64 UR8, c[0x0][0x390] ;  /* 0x00007200ff0877ac */ /* 0x000f220008000a00 */
[----:B0-----:R-:W-:-:S05]  /*0140*/  IMAD R5, R2, UR4, RZ ;  /* 0x0000000402057c24 */ /* 0x001fca000f8e02ff */
[----:B--2---:R-:W-:Y:S01]  /*0150*/  IADD3 R4, P0, PT, R5, UR6, RZ ;  /* 0x0000000605047c10 */ /* 0x004fe2000ff1e0ff */
[----:B---3--:R-:W-:-:S03]  /*0160*/  IMAD R3, R2, UR5, RZ ;  /* 0x0000000502037c24 */ /* 0x008fc6000f8e02ff */
[----:B------:R-:W-:Y:S01]  /*0170*/  LEA.HI.X.SX32 R5, R5, UR7, 0x1, P0 ;  /* 0x0000000705057c11 */ /* 0x000fe200080f0eff */
[----:B------:R-:W0:Y:S01]  /*0180*/  LDCU.64 UR4, c[0x0][0x358] ;  /* 0x00006b00ff0477ac */ /* 0x000e220008000a00 */
[----:B-1----:R-:W-:Y:S02]  /*0190*/  FSETP.NEU.AND P0, PT, R0, RZ, PT ;  /* 0x000000ff0000720b */ /* 0x002fe40003f0d000 */
[----:B----4-:R-:W-:Y:S01]  /*01a0*/  IADD3 R2, P1, PT, R3, UR8, RZ ;  /* 0x0000000803027c10 */ /* 0x010fe2000ff3e0ff */
[----:B------:R-:W-:-:S03]  /*01b0*/  IMAD.WIDE R4, R7, 0x4, R4 ;  /* 0x0000000407047825 */ /* 0x000fc600078e0204 */
[----:B------:R-:W-:-:S03]  /*01c0*/  LEA.HI.X.SX32 R3, R3, UR9, 0x1, P1 ;  /* 0x0000000903037c11 */ /* 0x000fc600088f0eff */
[----:B------:R-:W-:-:S04]  /*01d0*/  IMAD.WIDE R2, R7, 0x4, R2 ;  /* 0x0000000407027825 */ /* 0x000fc800078e0202 */
[----:B0-----:R-:W-:Y:S05]  /*01e0*/  @!P0 BRA `(.L_x_0) ;  /* 0x0000000400e08947 */ /* 0x001fea0003800000 */
[----:B------:R-:W2:Y:S01]  /*01f0*/  LDG.E R5, desc[UR4][R4.64] ;  /* 0x0000000404057981 */ /* 0x000ea2000c1e1900 */
[----:B------:R-:W-:Y:S02]  /*0200*/  FSETP.NEU.AND P0, PT, R0, 1, PT ;  /* 0x3f8000000000780b */ /* 0x000fe40003f0d000 */
[----:B--2---:R-:W-:-:S11]  /*0210*/  MOV R9, R5 ;  /* 0x0000000500097202 */ /* 0x004fd60000000f00 */
[----:B------:R-:W-:Y:S05]  /*0220*/  @!P0 BRA `(.L_x_0) ;  /* 0x0000000400d08947 */ /* 0x000fea0003800000 */
[----:B------:R-:W-:-:S13]  /*0230*/  FSETP.NEU.AND P0, PT, R0, 2, PT ;  /* 0x400000000000780b */ /* 0x000fda0003f0d000 */
[----:B------:R-:W-:Y:S01]  /*0240*/  @!P0 FMUL R9, R5, R5 ;  /* 0x0000000505098220 */ /* 0x000fe20000400000 */
[----:B------:R-:W-:Y:S06]  /*0250*/  @!P0 BRA `(.L_x_0) ;  /* 0x0000000400c48947 */ /* 0x000fec0003800000 */
[----:B------:R-:W-:-:S13]  /*0260*/  FSETP.NEU.AND P0, PT, R0, 0.5, PT ;  /* 0x3f0000000000780b */ /* 0x000fda0003f0d000 */
[----:B------:R-:W-:Y:S05]  /*0270*/  @P0 BRA `(.L_x_1) ;  /* 0x00000000003c0947 */ /* 0x000fea0003800000 */
[----:B------:R-:W-:Y:S01]  /*0280*/  FADD R0, |R5|, -RZ ;  /* 0x800000ff05007221 */ /* 0x000fe20000000200 */
[----:B------:R0:W1:Y:S01]  /*0290*/  MUFU.RSQ R4, |R5| ;  /* 0x4000000500047308 */ /* 0x0000620000001400 */
[----:B------:R-:W-:Y:S03]  /*02a0*/  BSSY.RECONVERGENT B0, `(.L_x_2) ;  /* 0x000000b000007945 */ /* 0x000fe60003800200 */
[----:B------:R-:W-:-:S04]  /*02b0*/  IADD3 R6, PT, PT, R0, -0xd000000, RZ ;  /* 0xf300000000067810 */ /* 0x000fc80007ffe0ff */
[----:B------:R-:W-:-:S13]  /*02c0*/  ISETP.GT.U32.AND P0, PT, R6, 0x727fffff, PT ;  /* 0x727fffff0600780c */ /* 0x000fda0003f04070 */
[----:B01----:R-:W-:Y:S05]  /*02d0*/  @!P0 BRA `(.L_x_3) ;  /* 0x00000000000c8947 */ /* 0x003fea0003800000 */
[----:B------:R-:W-:-:S07]  /*02e0*/  MOV R10, 0x300 ;  /* 0x00000300000a7802 */ /* 0x000fce0000000f00 */
[----:B------:R-:W-:Y:S05]  /*02f0*/  CALL.REL.NOINC `($__internal_0_$__cuda_sm20_sqrt_rn_f32_slowpath) ;  /* 0x0000000400a47944 */ /* 0x000fea0003c00000 */
[----:B------:R-:W-:Y:S05]  /*0300*/  BRA `(.L_x_4) ;  /* 0x0000000000107947 */ /* 0x000fea0003800000 */
.L_x_3:
[----:B------:R-:W-:Y:S01]  /*0310*/  FMUL.FTZ R0, |R5|, R4 ;  /* 0x0000000405007220 */ /* 0x000fe20000410200 */
[----:B------:R-:W-:-:S03]  /*0320*/  FMUL.FTZ R4, R4, 0.5 ;  /* 0x3f00000004047820 */ /* 0x000fc60000410000 */
[----:B------:R-:W-:-:S04]  /*0330*/  FFMA R5, -R0, R0, |R5| ;  /* 0x0000000000057223 */ /* 0x000fc80000000505 */
[----:B------:R-:W-:-:S07]  /*0340*/  FFMA R9, R5, R4, R0 ;  /* 0x0000000405097223 */ /* 0x000fce0000000000 */
.L_x_4:
[----:B------:R-:W-:Y:S05]  /*0350*/  BSYNC.RECONVERGENT B0 ;  /* 0x0000000000007941 */ /* 0x000fea0003800200 */
.L_x_2:
[----:B------:R-:W-:Y:S05]  /*0360*/  BRA `(.L_x_0) ;  /* 0x0000000400807947 */ /* 0x000fea0003800000 */
.L_x_1:
[----:B------:R-:W0:Y:S01]  /*0370*/  FRND.FLOOR R7, R0 ;  /* 0x0000000000077307 */ /* 0x000e220000205000 */
[----:B------:R-:W-:Y:S01]  /*0380*/  FSETP.GEU.AND P0, PT, R5, RZ, PT ;  /* 0x000000ff0500720b */ /* 0x000fe20003f0e000 */
[----:B------:R-:W-:Y:S01]  /*0390*/  BSSY.RECONVERGENT B0, `(.L_x_0) ;  /* 0x000005d000007945 */ /* 0x000fe20003800200 */
[----:B------:R-:W-:Y:S02]  /*03a0*/  MOV R9, 0x7fc00000 ;  /* 0x7fc0000000097802 */ /* 0x000fe40000000f00 */
[----:B0-----:R-:W-:-:S13]  /*03b0*/  FSETP.NEU.AND P1, PT, R7, R0, PT ;  /* 0x000000000700720b */ /* 0x001fda0003f2d000 */
[----:B------:R-:W-:Y:S05]  /*03c0*/  @!P0 BRA P1, `(.L_x_5) ;  /* 0x0000000400648947 */ /* 0x000fea0000800000 */
[----:B------:R-:W-:Y:S02]  /*03d0*/  FSETP.NEU.AND P0, PT, R5, RZ, PT ;  /* 0x000000ff0500720b */ /* 0x000fe40003f0d000 */
[----:B------:R-:W-:Y:S02]  /*03e0*/  FSETP.LT.AND P1, PT, R0, RZ, PT ;  /* 0x000000ff0000720b */ /* 0x000fe40003f21000 */
[----:B------:R-:W-:-:S11]  /*03f0*/  MOV R9, 0x7f800000 ;  /* 0x7f80000000097802 */ /* 0x000fd60000000f00 */
[----:B------:R-:W-:Y:S05]  /*0400*/  @!P0 BRA P1, `(.L_x_5) ;  /* 0x0000000400548947 */ /* 0x000fea0000800000 */
[C---:B------:R-:W-:Y:S01]  /*0410*/  FMUL R4, |R5|.reuse, 16777216 ;  /* 0x4b80000005047820 */ /* 0x040fe20000400200 */
[C---:B------:R-:W-:Y:S01]  /*0420*/  FSETP.GEU.AND P0, PT, |R5|.reuse, 1.175494350822287508e-38, PT ;  /* 0x008000000500780b */ /* 0x040fe20003f0e200 */
[----:B------:R-:W-:Y:S01]  /*0430*/  HFMA2 R14, -RZ, RZ, 0.771484375, 0.21533203125 ;  /* 0x3a2c32e4ff0e7431 */ /* 0x000fe200000001ff */
[----:B------:R-:W-:Y:S02]  /*0440*/  FSETP.NEU.AND P2, PT, R5, 1, PT ;  /* 0x3f8000000500780b */ /* 0x000fe40003f4d000 */
[----:B------:R-:W-:-:S04]  /*0450*/  FSEL R4, R4, |R5|, !P0 ;  /* 0x4000000504047208 */ /* 0x000fc80004000000 */
[----:B------:R-:W-:-:S04]  /*0460*/  IADD3 R6, PT, PT, R4, -0x3f3504f3, RZ ;  /* 0xc0cafb0d04067810 */ /* 0x000fc80007ffe0ff */
[----:B------:R-:W-:-:S04]  /*0470*/  LOP3.LUT R9, R6, 0xff800000, RZ, 0xc0, !PT ;  /* 0xff80000006097812 */ /* 0x000fc800078ec0ff */
[-C--:B------:R-:W-:Y:S02]  /*0480*/  IADD3 R4, PT, PT, R4, -R9.reuse, RZ ;  /* 0x8000000904047210 */ /* 0x080fe40007ffe0ff */
[----:B------:R-:W-:-:S03]  /*0490*/  I2FP.F32.S32 R9, R9 ;  /* 0x0000000900097245 */ /* 0x000fc60000201400 */
[C---:B------:R-:W-:Y:S01]  /*04a0*/  FADD R8, R4.reuse, 1 ;  /* 0x3f80000004087421 */ /* 0x040fe20000000000 */
[----:B------:R-:W-:Y:S01]  /*04b0*/  FADD R6, R4, -1 ;  /* 0xbf80000004067421 */ /* 0x000fe20000000000 */
[----:B------:R-:W-:-:S03]  /*04c0*/  FSEL R4, RZ, -24, P0 ;  /* 0xc1c00000ff047808 */ /* 0x000fc60000000000 */
[----:B------:R-:W-:Y:S01]  /*04d0*/  FADD R11, R6, R6 ;  /* 0x00000006060b7221 */ /* 0x000fe20000000000 */
[----:B------:R-:W0:Y:S01]  /*04e0*/  MUFU.RCP R8, R8 ;  /* 0x0000000800087308 */ /* 0x000e220000001000 */
[----:B------:R-:W-:Y:S02]  /*04f0*/  FFMA R9, R9, 1.1920928955078125e-07, R4 ;  /* 0x3400000009097823 */ /* 0x000fe40000000004 */
[----:B0-----:R-:W-:-:S04]  /*0500*/  FMUL R10, R8, R11 ;  /* 0x0000000b080a7220 */ /* 0x001fc80000400000 */
[----:B------:R-:W-:Y:S01]  /*0510*/  FADD R12, R6, -R10 ;  /* 0x8000000a060c7221 */ /* 0x000fe20000000000 */
[C---:B------:R-:W-:Y:S01]  /*0520*/  FMUL R11, R10.reuse, R10 ;  /* 0x0000000a0a0b7220 */ /* 0x040fe20000400000 */
[----:B------:R-:W-:Y:S02]  /*0530*/  FFMA R4, R10, 1.4426950216293334961, R9 ;  /* 0x3fb8aa3b0a047823 */ /* 0x000fe40000000009 */
[----:B------:R-:W-:Y:S01]  /*0540*/  FADD R13, R12, R12 ;  /* 0x0000000c0c0d7221 */ /* 0x000fe20000000000 */
[----:B------:R-:W-:Y:S01]  /*0550*/  FFMA R12, R11, R14, 0.0032181653659790754318 ;  /* 0x3b52e7db0b0c7423 */ /* 0x000fe2000000000e */
[----:B------:R-:W-:Y:S02]  /*0560*/  FADD R9, R9, -R4 ;  /* 0x8000000409097221 */ /* 0x000fe40000000000 */
[----:B------:R-:W-:Y:S01]  /*0570*/  FFMA R13, R6, -R10, R13 ;  /* 0x8000000a060d7223 */ /* 0x000fe2000000000d */
[----:B------:R-:W-:Y:S01]  /*0580*/  FFMA R12, R11, R12, 0.018033718690276145935 ;  /* 0x3c93bb730b0c7423 */ /* 0x000fe2000000000c */
[----:B------:R-:W-:-:S02]  /*0590*/  FFMA R6, R10, 1.4426950216293334961, R9 ;  /* 0x3fb8aa3b0a067823 */ /* 0x000fc40000000009 */
[----:B------:R-:W-:Y:S01]  /*05a0*/  FMUL R13, R8, R13 ;  /* 0x0000000d080d7220 */ /* 0x000fe20000400000 */
[----:B------:R-:W-:-:S03]  /*05b0*/  FFMA R12, R11, R12, 0.12022458761930465698 ;  /* 0x3df6384f0b0c7423 */ /* 0x000fc6000000000c */
[----:B------:R-:W-:Y:S01]  /*05c0*/  FFMA R9, R13, 1.4426950216293334961, R6 ;  /* 0x3fb8aa3b0d097823 */ /* 0x000fe20000000006 */
[----:B------:R-:W-:-:S03]  /*05d0*/  FMUL R11, R11, R12 ;  /* 0x0000000c0b0b7220 */ /* 0x000fc60000400000 */
[----:B------:R-:W-:Y:S01]  /*05e0*/  FFMA R6, R10, 1.9251366722983220825e-08, R9 ;  /* 0x32a55e340a067823 */ /* 0x000fe20000000009 */
[----:B------:R-:W-:-:S04]  /*05f0*/  FMUL R8, R11, 3 ;  /* 0x404000000b087820 */ /* 0x000fc80000400000 */
[----:B------:R-:W-:-:S04]  /*0600*/  FFMA R6, R13, R8, R6 ;  /* 0x000000080d067223 */ /* 0x000fc80000000006 */
[----:B------:R-:W-:-:S04]  /*0610*/  FFMA R11, R10, R11, R6 ;  /* 0x0000000b0a0b7223 */ /* 0x000fc80000000006 */
[----:B------:R-:W-:-:S04]  /*0620*/  FADD R9, R4, R11 ;  /* 0x0000000b04097221 */ /* 0x000fc80000000000 */
[----:B------:R-:W-:Y:S01]  /*0630*/  FMUL R6, R9, R0 ;  /* 0x0000000009067220 */ /* 0x000fe20000400000 */
[----:B------:R-:W-:-:S03]  /*0640*/  FADD R4, -R4, R9 ;  /* 0x0000000904047221 */ /* 0x000fc60000000100 */
[----:B------:R-:W0:Y:S01]  /*0650*/  FRND R13, R6 ;  /* 0x00000006000d7307 */ /* 0x000e220000201000 */
[----:B------:R-:W-:Y:S01]  /*0660*/  FADD R11, R11, -R4 ;  /* 0x800000040b0b7221 */ /* 0x000fe20000000000 */
[----:B------:R-:W-:Y:S01]  /*0670*/  FFMA R4, R9, R0, -R6 ;  /* 0x0000000009047223 */ /* 0x000fe20000000806 */
[----:B------:R-:W-:-:S03]  /*0680*/  FSETP.GEU.AND P1, PT, R6, RZ, PT ;  /* 0x000000ff0600720b */ /* 0x000fc60003f2e000 */
[----:B------:R-:W-:Y:S01]  /*0690*/  FFMA R4, R11, R0, R4 ;  /* 0x000000000b047223 */ /* 0x000fe20000000004 */
[----:B------:R-:W-:Y:S01]  /*06a0*/  MOV R11, 0x391fcb8e ;  /* 0x391fcb8e000b7802 */ /* 0x000fe20000000f00 */
[----:B------:R-:W1:Y:S01]  /*06b0*/  F2I.NTZ R8, R6 ;  /* 0x0000000600087305 */ /* 0x000e620000203100 */
[----:B0-----:R-:W-:Y:S01]  /*06c0*/  FADD R9, R6, -R13 ;  /* 0x8000000d06097221 */ /* 0x001fe20000000000 */
[----:B------:R-:W-:-:S03]  /*06d0*/  FSETP.GT.AND P0, PT, R13, RZ, PT ;  /* 0x000000ff0d00720b */ /* 0x000fc60003f04000 */
[----:B------:R-:W-:-:S04]  /*06e0*/  FADD R4, R4, R9 ;  /* 0x0000000904047221 */ /* 0x000fc80000000000 */
[----:B------:R-:W-:Y:S01]  /*06f0*/  FFMA R9, R4, R11, 0.0013391353422775864601 ;  /* 0x3aaf85ed04097423 */ /* 0x000fe2000000000b */
[----:B------:R-:W-:Y:S02]  /*0700*/  SEL R11, RZ, 0x83000000, P0 ;  /* 0x83000000ff0b7807 */ /* 0x000fe40000000000 */
[----:B------:R-:W-:Y:S01]  /*0710*/  FSETP.GT.AND P0, PT, |R6|, 152, PT ;  /* 0x431800000600780b */ /* 0x000fe20003f04200 */
[----:B------:R-:W-:Y:S01]  /*0720*/  FFMA R9, R4, R9, 0.0096188392490148544312 ;  /* 0x3c1d985604097423 */ /* 0x000fe20000000009 */
[----:B------:R-:W-:Y:S02]  /*0730*/  IADD3 R10, PT, PT, R11, 0x7f000000, RZ ;  /* 0x7f0000000b0a7810 */ /* 0x000fe40007ffe0ff */
[----:B-1----:R-:W-:Y:S01]  /*0740*/  LEA R8, R8, -R11, 0x17 ;  /* 0x8000000b08087211 */ /* 0x002fe200078eb8ff */
[----:B------:R-:W-:-:S04]  /*0750*/  FFMA R9, R4, R9, 0.055503588169813156128 ;  /* 0x3d6357bb04097423 */ /* 0x000fc80000000009 */
[----:B------:R-:W-:-:S04]  /*0760*/  FFMA R9, R4, R9, 0.24022644758224487305 ;  /* 0x3e75fdec04097423 */ /* 0x000fc80000000009 */
[----:B------:R-:W-:-:S04]  /*0770*/  FFMA R9, R4, R9, 0.69314718246459960938 ;  /* 0x3f31721804097423 */ /* 0x000fc80000000009 */
[----:B------:R-:W-:-:S04]  /*0780*/  FFMA R9, R4, R9, 1 ;  /* 0x3f80000004097423 */ /* 0x000fc80000000009 */
[----:B------:R-:W-:-:S04]  /*0790*/  FMUL R9, R9, R10 ;  /* 0x0000000a09097220 */ /* 0x000fc80000400000 */
[----:B------:R-:W-:Y:S01]  /*07a0*/  FMUL R8, R9, R8 ;  /* 0x0000000809087220 */ /* 0x000fe20000400000 */
[----:B------:R-:W-:Y:S01]  /*07b0*/  HFMA2 R9, -RZ, RZ, 1.875, 0 ;  /* 0x3f800000ff097431 */ /* 0x000fe200000001ff */
[----:B------:R-:W-:Y:S01]  /*07c0*/  @P0 FSEL R8, RZ, +INF , !P1 ;  /* 0x7f800000ff080808 */ /* 0x000fe20004800000 */
[----:B------:R-:W-:Y:S06]  /*07d0*/  @!P2 BRA `(.L_x_5) ;  /* 0x000000000060a947 */ /* 0x000fec0003800000 */
[----:B------:R-:W-:-:S04]  /*07e0*/  FSETP.NAN.AND P0, PT, |R0|, |R0|, PT ;  /* 0x400000000000720b */ /* 0x000fc80003f08200 */
[----:B------:R-:W-:-:S13]  /*07f0*/  FSETP.NUM.AND P0, PT, |R5|, |R5|, !P0 ;  /* 0x400000050500720b */ /* 0x000fda0004707200 */
[----:B------:R-:W-:Y:S01]  /*0800*/  @!P0 FADD R9, R5, R0 ;  /* 0x0000000005098221 */ /* 0x000fe20000000000 */
[----:B------:R-:W-:Y:S06]  /*0810*/  @!P0 BRA `(.L_x_5) ;  /* 0x0000000000508947 */ /* 0x000fec0003800000 */
[----:B------:R-:W-:Y:S01]  /*0820*/  FMUL R4, R0, 0.5 ;  /* 0x3f00000000047820 */ /* 0x000fe20000400000 */
[----:B------:R-:W-:-:S04]  /*0830*/  FSETP.NEU.AND P0, PT, |R5|, +INF , PT ;  /* 0x7f8000000500780b */ /* 0x000fc80003f0d200 */
[----:B------:R-:W-:Y:S01]  /*0840*/  FSETP.NEU.AND P0, PT, R5, RZ, P0 ;  /* 0x000000ff0500720b */ /* 0x000fe2000070d000 */
[----:B------:R-:W0:Y:S03]  /*0850*/  FRND.TRUNC R4, R4 ;  /* 0x0000000400047307 */ /* 0x000e26000020d000 */
[----:B------:R-:W-:Y:S01]  /*0860*/  FSETP.GEU.OR P1, PT, R0, RZ, P0 ;  /* 0x000000ff0000720b */ /* 0x000fe2000072e400 */
[----:B0-----:R-:W-:-:S04]  /*0870*/  FADD R9, R4, R4 ;  /* 0x0000000404097221 */ /* 0x001fc80000000000 */
[----:B------:R-:W-:-:S04]  /*0880*/  FADD R6, -R9, R0 ;  /* 0x0000000009067221 */ /* 0x000fc80000000100 */
[----:B------:R-:W-:Y:S01]  /*0890*/  @!P0 FADD R9, R5, R5 ;  /* 0x0000000505098221 */ /* 0x000fe20000000000 */
[----:B------:R-:W-:-:S04]  /*08a0*/  FSETP.NEU.AND P2, PT, |R6|, 1, !P0 ;  /* 0x3f8000000600780b */ /* 0x000fc8000474d200 */
[----:B------:R-:W-:-:S09]  /*08b0*/  @!P1 LOP3.LUT R9, R9, 0x7f800000, RZ, 0x3c, !PT ;  /* 0x7f80000009099812 */ /* 0x000fd200078e3cff */
[----:B------:R-:W-:Y:S01]  /*08c0*/  @P2 LOP3.LUT R9, R9, 0x7fffffff, RZ, 0xc0, !PT ;  /* 0x7fffffff09092812 */ /* 0x000fe200078ec0ff */
[----:B------:R-:W-:Y:S06]  /*08d0*/  @!P0 BRA `(.L_x_5) ;  /* 0x0000000000208947 */ /* 0x000fec0003800000 */
[----:B------:R-:W-:-:S04]  /*08e0*/  FSETP.NEU.AND P0, PT, |R0|, +INF , PT ;  /* 0x7f8000000000780b */ /* 0x000fc80003f0d200 */
[----:B------:R-:W-:-:S04]  /*08f0*/  FSETP.NEU.OR P0, PT, R5, -1, P0 ;  /* 0xbf8000000500780b */ /* 0x000fc8000070d400 */
[----:B------:R-:W-:Y:S02]  /*0900*/  FSETP.GEU.OR P1, PT, R5, RZ, !P0 ;  /* 0x000000ff0500720b */ /* 0x000fe4000472e400 */
[----:B------:R-:W-:-:S11]  /*0910*/  FSEL R9, R8, 1, P0 ;  /* 0x3f80000008097808 */ /* 0x000fd60000000000 */
[----:B------:R-:W-:Y:S02]  /*0920*/  @!P1 FSETP.NEU.AND P3, PT, |R6|, 1, PT ;  /* 0x3f8000000600980b */ /* 0x000fe40003f6d200 */
[----:B------:R-:W-:Y:S02]  /*0930*/  @!P1 FSETP.NEU.AND P2, PT, R7, R0, PT ;  /* 0x000000000700920b */ /* 0x000fe40003f4d000 */
[----:B------:R-:W-:-:S04]  /*0940*/  @!P1 FSEL R8, R8, -R8, P3 ;  /* 0x8000000808089208 */ /* 0x000fc80001800000 */
[----:B------:R-:W-:-:S07]  /*0950*/  @!P1 FSEL R9, R8, +QNAN , !P2 ;  /* 0x7fffffff08099808 */ /* 0x000fce0005000000 */
.L_x_5:
[----:B------:R-:W-:Y:S05]  /*0960*/  BSYNC.RECONVERGENT B0 ;  /* 0x0000000000007941 */ /* 0x000fea0003800200 */
.L_x_0:
[----:B------:R-:W-:Y:S01]  /*0970*/  STG.E desc[UR4][R2.64], R9 ;  /* 0x0000000902007986 */ /* 0x000fe2000c101904 */
[----:B------:R-:W-:Y:S05]  /*0980*/  EXIT ;  /* 0x000000000000794d */ /* 0x000fea0003800000 */
        .weak           $__internal_0_$__cuda_sm20_sqrt_rn_f32_slowpath
        .type           $__internal_0_$__cuda_sm20_sqrt_rn_f32_slowpath,@function
        .size           $__internal_0_$__cuda_sm20_sqrt_rn_f32_slowpath,(.L_x_26 - $__internal_0_$__cuda_sm20_sqrt_rn_f32_slowpath)
$__internal_0_$__cuda_sm20_sqrt_rn_f32_slowpath:
[----:B------:R-:W-:-:S13]  /*0990*/  LOP3.LUT P0, RZ, R0, 0x7fffffff, RZ, 0xc0, !PT ;  /* 0x7fffffff00ff7812 */ /* 0x000fda000780c0ff */
[----:B------:R-:W-:Y:S01]  /*09a0*/  @!P0 MOV R4, R0 ;  /* 0x0000000000048202 */ /* 0x000fe20000000f00 */
[----:B------:R-:W-:Y:S06]  /*09b0*/  @!P0 BRA `(.L_x_6) ;  /* 0x0000000000408947 */ /* 0x000fec0003800000 */
[----:B------:R-:W-:-:S13]  /*09c0*/  FSETP.GEU.FTZ.AND P0, PT, R0, RZ, PT ;  /* 0x000000ff0000720b */ /* 0x000fda0003f1e000 */
[----:B------:R-:W-:Y:S01]  /*09d0*/  @!P0 MOV R4, 0x7fffffff ;  /* 0x7fffffff00048802 */ /* 0x000fe20000000f00 */
[----:B------:R-:W-:Y:S06]  /*09e0*/  @!P0 BRA `(.L_x_6) ;  /* 0x0000000000348947 */ /* 0x000fec0003800000 */
[----:B------:R-:W-:-:S13]  /*09f0*/  FSETP.GTU.FTZ.AND P0, PT, |R0|, +INF , PT ;  /* 0x7f8000000000780b */ /* 0x000fda0003f1c200 */
[----:B------:R-:W-:Y:S01]  /*0a00*/  @P0 FADD.FTZ R4, R0, 1 ;  /* 0x3f80000000040421 */ /* 0x000fe20000010000 */
[----:B------:R-:W-:Y:S06]  /*0a10*/  @P0 BRA `(.L_x_6) ;  /* 0x0000000000280947 */ /* 0x000fec0003800000 */
[----:B------:R-:W-:-:S13]  /*0a20*/  FSETP.NEU.FTZ.AND P0, PT, |R0|, +INF , PT ;  /* 0x7f8000000000780b */ /* 0x000fda0003f1d200 */
[----:B------:R-:W-:-:S04]  /*0a30*/  @P0 FFMA R5, R0, 1.84467440737095516160e+19, RZ ;  /* 0x5f80000000050823 */ /* 0x000fc800000000ff */
[----:B------:R-:W0:Y:S02]  /*0a40*/  @P0 MUFU.RSQ R4, R5 ;  /* 0x0000000500040308 */ /* 0x000e240000001400 */
[----:B0-----:R-:W-:Y:S01]  /*0a50*/  @P0 FMUL.FTZ R6, R5, R4 ;  /* 0x0000000405060220 */ /* 0x001fe20000410000 */
[----:B------:R-:W-:Y:S01]  /*0a60*/  @P0 FMUL.FTZ R8, R4, 0.5 ;  /* 0x3f00000004080820 */ /* 0x000fe20000410000 */
[----:B------:R-:W-:Y:S02]  /*0a70*/  @!P0 MOV R4, R0 ;  /* 0x0000000000048202 */ /* 0x000fe40000000f00 */
[----:B------:R-:W-:-:S04]  /*0a80*/  @P0 FADD.FTZ R7, -R6, -RZ ;  /* 0x800000ff06070221 */ /* 0x000fc80000010100 */
[----:B------:R-:W-:-:S04]  /*0a90*/  @P0 FFMA R7, R6, R7, R5 ;  /* 0x0000000706070223 */ /* 0x000fc80000000005 */
[----:B------:R-:W-:-:S04]  /*0aa0*/  @P0 FFMA R7, R7, R8, R6 ;  /* 0x0000000807070223 */ /* 0x000fc80000000006 */
[----:B------:R-:W-:-:S07]  /*0ab0*/  @P0 FMUL.FTZ R4, R7, 2.3283064365386962891e-10 ;  /* 0x2f80000007040820 */ /* 0x000fce0000410000 */
.L_x_6:
[----:B------:R-:W-:Y:S01]  /*0ac0*/  HFMA2 R5, -RZ, RZ, 0, 0 ;  /* 0x00000000ff057431 */ /* 0x000fe200000001ff */
[----:B------:R-:W-:Y:S02]  /*0ad0*/  MOV R9, R4 ;  /* 0x0000000400097202 */ /* 0x000fe40000000f00 */
[----:B------:R-:W-:-:S04]  /*0ae0*/  MOV R4, R10 ;  /* 0x0000000a00047202 */ /* 0x000fc80000000f00 */
[----:B------:R-:W-:Y:S05]  /*0af0*/  RET.REL.NODEC R4 `(_Z22nppiPow_32f_C1R_kernelPKfiPfiiif) ;  /* 0xfffffff404407950 */ /* 0x000fea0003c3ffff */
.L_x_7:
[----:B------:R-:W-:-:S00]  /*0b00*/  BRA `(.L_x_7) ;  /* 0xfffffffc00fc7947 */ /* 0x000fc0000383ffff */
[----:B------:R-:W-:-:S00]  /*0b10*/  NOP ;  /* 0x0000000000007918 */ /* 0x000fc00000000000 */
        /* <DEDUP_REMOVED lines=14> */
.L_x_26:


//--------------------- .text._Z25nppiPow_16s_C1RSfs_kernelPKsiPsiiiii --------------------------
	.section	.text._Z25nppiPow_16s_C1RSfs_kernelPKsiPsiiiii,"ax",@progbits
	.align	128
        .global         _Z25nppiPow_16s_C1RSfs_kernelPKsiPsiiiii
        .type           _Z25nppiPow_16s_C1RSfs_kernelPKsiPsiiiii,@function
        .size           _Z25nppiPow_16s_C1RSfs_kernelPKsiPsiiiii,(.L_x_28 - _Z25nppiPow_16s_C1RSfs_kernelPKsiPsiiiii)
        .other          _Z25nppiPow_16s_C1RSfs_kernelPKsiPsiiiii,@"STO_CUDA_ENTRY STV_DEFAULT"
_Z25nppiPow_16s_C1RSfs_kernelPKsiPsiiiii:
.text._Z25nppiPow_16s_C1RSfs_kernelPKsiPsiiiii:
        /* <DEDUP_REMOVED lines=20> */
[----:B------:R-:W1:Y:S01]  /*0140*/  LDCU.64 UR6, c[0x0][0x358] ;  /* 0x00006b00ff0677ac */ /* 0x000e620008000a00 */
[----:B0-----:R-:W-:-:S05]  /*0150*/  IMAD R4, R2, UR4, RZ ;  /* 0x0000000402047c24 */ /* 0x001fca000f8e02ff */
[----:B--2---:R-:W-:Y:S01]  /*0160*/  IADD3 R6, P0, PT, R4, UR8, RZ ;  /* 0x0000000804067c10 */ /* 0x004fe2000ff1e0ff */
[----:B---3--:R-:W-:-:S03]  /*0170*/  IMAD R3, R2, UR5, RZ ;  /* 0x0000000502037c24 */ /* 0x008fc6000f8e02ff */
[----:B------:R-:W-:Y:S02]  /*0180*/  LEA.HI.X.SX32 R7, R4, UR9, 0x1, P0 ;  /* 0x0000000904077c11 */ /* 0x000fe400080f0eff */
[----:B-1----:R-:W-:Y:S02]  /*0190*/  ISETP.NE.AND P0, PT, R0, RZ, PT ;  /* 0x000000ff0000720c */ /* 0x002fe40003f05270 */
[----:B----4-:R-:W-:Y:S01]  /*01a0*/  IADD3 R2, P1, PT, R3, UR10, RZ ;  /* 0x0000000a03027c10 */ /* 0x010fe2000ff3e0ff */
[----:B------:R-:W-:-:S03]  /*01b0*/  IMAD.WIDE R6, R5, 0x2, R6 ;  /* 0x0000000205067825 */ /* 0x000fc600078e0206 */
[----:B------:R-:W-:-:S03]  /*01c0*/  LEA.HI.X.SX32 R3, R3, UR11, 0x1, P1 ;  /* 0x0000000b03037c11 */ /* 0x000fc600088f0eff */
[----:B------:R-:W-:-:S04]  /*01d0*/  IMAD.WIDE R2, R5, 0x2, R2 ;  /* 0x0000000205027825 */ /* 0x000fc800078e0202 */
[----:B------:R-:W-:Y:S05]  /*01e0*/  @!P0 BRA `(.L_x_8) ;  /* 0x0000000800fc8947 */ /* 0x000fea0003800000 */
[----:B------:R-:W2:Y:S01]  /*01f0*/  LDG.E.U16 R4, desc[UR6][R6.64] ;  /* 0x0000000606047981 */ /* 0x000ea2000c1e1500 */
[----:B------:R-:W-:Y:S01]  /*0200*/  ISETP.NE.AND P0, PT, R0, 0x1, PT ;  /* 0x000000010000780c */ /* 0x000fe20003f05270 */
[----:B--2---:R0:W1:-:S12]  /*0210*/  I2F.S16 R5, R4 ;  /* 0x0000000400057306 */ /* 0x0040580000101400 */
[----:B------:R-:W-:Y:S05]  /*0220*/  @!P0 BRA `(.L_x_9) ;  /* 0x0000000800e88947 */ /* 0x000fea0003800000 */
[----:B------:R-:W-:-:S13]  /*0230*/  ISETP.NE.AND P0, PT, R0, 0x2, PT ;  /* 0x000000020000780c */ /* 0x000fda0003f05270 */
[----:B-1----:R-:W-:Y:S01]  /*0240*/  @!P0 FMUL R8, R5, R5 ;  /* 0x0000000505088220 */ /* 0x002fe20000400000 */
[----:B------:R-:W-:Y:S06]  /*0250*/  @!P0 BRA `(.L_x_8) ;  /* 0x0000000800e08947 */ /* 0x000fec0003800000 */
[----:B------:R-:W-:Y:S01]  /*0260*/  ISETP.GE.AND P0, PT, R0, 0x1, PT ;  /* 0x000000010000780c */ /* 0x000fe20003f06270 */
[----:B------:R-:W-:-:S12]  /*0270*/  BSSY.RECONVERGENT B0, `(.L_x_10) ;  /* 0x00000b4000007945 */ /* 0x000fd80003800200 */
[----:B------:R-:W-:Y:S05]  /*0280*/  @!P0 BRA `(.L_x_11) ;  /* 0x0000000400608947 */ /* 0x000fea0003800000 */
[C---:B------:R-:W-:Y:S01]  /*0290*/  FMUL R6, |R5|.reuse, 16777216 ;  /* 0x4b80000005067820 */ /* 0x040fe20000400200 */
[----:B------:R-:W-:Y:S02]  /*02a0*/  FSETP.GEU.AND P0, PT, |R5|, 1.175494350822287508e-38, PT ;  /* 0x008000000500780b */ /* 0x000fe40003f0e200 */
[----:B------:R-:W-:Y:S02]  /*02b0*/  MOV R14, 0x3a2c32e4 ;  /* 0x3a2c32e4000e7802 */ /* 0x000fe40000000f00 */
[----:B------:R-:W-:Y:S02]  /*02c0*/  FSEL R6, R6, |R5|, !P0 ;  /* 0x4000000506067208 */ /* 0x000fe40004000000 */
[----:B------:R-:W-:Y:S02]  /*02d0*/  I2FP.F32.U32 R0, R0 ;  /* 0x0000000000007245 */ /* 0x000fe40000201000 */
        /* <DEDUP_REMOVED lines=8> */
[----:B------:R-:W1:Y:S01]  /*0360*/  MUFU.RCP R9, R9 ;  /* 0x0000000900097308 */ /* 0x000e620000001000 */
[----:B------:R-:W-:Y:S02]  /*0370*/  FFMA R7, R7, 1.1920928955078125e-07, R6 ;  /* 0x3400000007077823 */ /* 0x000fe40000000006 */
[----:B-1----:R-:W-:-:S04]  /*0380*/  FMUL R10, R9, R10 ;  /* 0x0000000a090a7220 */ /* 0x002fc80000400000 */
        /* <DEDUP_REMOVED lines=20> */
[----:B------:R-:W1:Y:S01]  /*04d0*/  FRND R8, R7 ;  /* 0x0000000700087307 */ /* 0x000e620000201000 */
[----:B------:R-:W-:Y:S01]  /*04e0*/  FADD R11, R11, -R6 ;  /* 0x800000060b0b7221 */ /* 0x000fe20000000000 */
[----:B------:R-:W-:Y:S01]  /*04f0*/  FFMA R6, R0, R9, -R7 ;  /* 0x0000000900067223 */ /* 0x000fe20000000807 */
[----:B------:R-:W-:-:S03]  /*0500*/  FSETP.GEU.AND P1, PT, R7, RZ, PT ;  /* 0x000000ff0700720b */ /* 0x000fc60003f2e000 */
[----:B------:R-:W-:Y:S01]  /*0510*/  FFMA R6, R0, R11, R6 ;  /* 0x0000000b00067223 */ /* 0x000fe20000000006 */
[----:B------:R-:W-:Y:S01]  /*0520*/  HFMA2 R11, -RZ, RZ, 0.64013671875, -15.109375 ;  /* 0x391fcb8eff0b7431 */ /* 0x000fe200000001ff */
[----:B------:R-:W2:Y:S01]  /*0530*/  F2I.NTZ R10, R7 ;  /* 0x00000007000a7305 */ /* 0x000ea20000203100 */
[----:B-1----:R-:W-:Y:S01]  /*0540*/  FADD R9, R7, -R8 ;  /* 0x8000000807097221 */ /* 0x002fe20000000000 */
[----:B------:R-:W-:Y:S02]  /*0550*/  FSETP.GT.AND P0, PT, R8, RZ, PT ;  /* 0x000000ff0800720b */ /* 0x000fe40003f04000 */
[----:B------:R-:W-:Y:S01]  /*0560*/  PRMT R8, R4, 0x9910, RZ ;  /* 0x0000991004087816 */ /* 0x000fe200000000ff */
[----:B------:R-:W-:-:S04]  /*0570*/  FADD R6, R6, R9 ;  /* 0x0000000906067221 */ /* 0x000fc80000000000 */
[C---:B------:R-:W-:Y:S01]  /*0580*/  FFMA R9, R6.reuse, R11, 0.0013391353422775864601 ;  /* 0x3aaf85ed06097423 */ /* 0x040fe2000000000b */
[----:B------:R-:W-:Y:S02]  /*0590*/  SEL R11, RZ, 0x83000000, P0 ;  /* 0x83000000ff0b7807 */ /* 0x000fe40000000000 */
[----:B------:R-:W-:Y:S01]  /*05a0*/  FSETP.GT.AND P0, PT, |R7|, 152, PT ;  /* 0x431800000700780b */ /* 0x000fe20003f04200 */
[----:B------:R-:W-:-:S04]  /*05b0*/  FFMA R9, R6, R9, 0.0096188392490148544312 ;  /* 0x3c1d985606097423 */ /* 0x000fc80000000009 */
[----:B------:R-:W-:-:S04]  /*05c0*/  FFMA R9, R6, R9, 0.055503588169813156128 ;  /* 0x3d6357bb06097423 */ /* 0x000fc80000000009 */
[----:B------:R-:W-:-:S04]  /*05d0*/  FFMA R9, R6, R9, 0.24022644758224487305 ;  /* 0x3e75fdec06097423 */ /* 0x000fc80000000009 */
[----:B------:R-:W-:-:S04]  /*05e0*/  FFMA R9, R6, R9, 0.69314718246459960938 ;  /* 0x3f31721806097423 */ /* 0x000fc80000000009 */
[----:B------:R-:W-:Y:S01]  /*05f0*/  FFMA R9, R6, R9, 1 ;  /* 0x3f80000006097423 */ /* 0x000fe20000000009 */
[----:B------:R-:W-:Y:S02]  /*0600*/  IADD3 R6, PT, PT, R11, 0x7f000000, RZ ;  /* 0x7f0000000b067810 */ /* 0x000fe40007ffe0ff */
[----:B--2---:R-:W-:Y:S02]  /*0610*/  LEA R11, R10, -R11, 0x17 ;  /* 0x8000000b0a0b7211 */ /* 0x004fe400078eb8ff */
[----:B------:R-:W-:Y:S01]  /*0620*/  MOV R10, R8 ;  /* 0x00000008000a7202 */ /* 0x000fe20000000f00 */
[----:B------:R-:W-:Y:S01]  /*0630*/  FMUL R6, R9, R6 ;  /* 0x0000000609067220 */ /* 0x000fe20000400000 */
[----:B------:R-:W-:Y:S02]  /*0640*/  HFMA2 R8, -RZ, RZ, 1.875, 0 ;  /* 0x3f800000ff087431 */ /* 0x000fe400000001ff */
[----:B------:R-:W-:Y:S01]  /*0650*/  ISETP.NE.AND P2, PT, R10, 0x1, PT ;  /* 0x000000010a00780c */ /* 0x000fe20003f45270 */
[----:B------:R-:W-:Y:S01]  /*0660*/  FMUL R6, R6, R11 ;  /* 0x0000000b06067220 */ /* 0x000fe20000400000 */
[----:B------:R-:W-:-:S11]  /*0670*/  @P0 FSEL R6, RZ, +INF , !P1 ;  /* 0x7f800000ff060808 */ /* 0x000fd60004800000 */
[----:B------:R-:W-:Y:S05]  /*0680*/  @!P2 BRA `(.L_x_12) ;  /* 0x0000000400c8a947 */ /* 0x000fea0003800000 */
[----:B------:R-:W-:-:S04]  /*0690*/  FSETP.NAN.AND P0, PT, |R0|, |R0|, PT ;  /* 0x400000000000720b */ /* 0x000fc80003f08200 */
[----:B------:R-:W-:-:S13]  /*06a0*/  FSETP.NUM.AND P0, PT, |R5|, |R5|, !P0 ;  /* 0x400000050500720b */ /* 0x000fda0004707200 */
[----:B------:R-:W-:Y:S01]  /*06b0*/  @!P0 FADD R8, R0, R5 ;  /* 0x0000000500088221 */ /* 0x000fe20000000000 */
[----:B------:R-:W-:Y:S06]  /*06c0*/  @!P0 BRA `(.L_x_12) ;  /* 0x0000000400b88947 */ /* 0x000fec0003800000 */
[----:B------:R-:W-:Y:S01]  /*06d0*/  FMUL R7, R0, 0.5 ;  /* 0x3f00000000077820 */ /* 0x000fe20000400000 */
[----:B------:R-:W-:-:S04]  /*06e0*/  FSETP.NEU.AND P0, PT, |R5|, +INF , PT ;  /* 0x7f8000000500780b */ /* 0x000fc80003f0d200 */
[----:B------:R-:W-:Y:S01]  /*06f0*/  ISETP.NE.AND P0, PT, R4, RZ, P0 ;  /* 0x000000ff0400720c */ /* 0x000fe20000705270 */
[----:B------:R-:W1:-:S12]  /*0700*/  FRND.TRUNC R7, R7 ;  /* 0x0000000700077307 */ /* 0x000e58000020d000 */
[----:B------:R-:W-:Y:S01]  /*0710*/  @!P0 FADD R8, R5, R5 ;  /* 0x0000000505088221 */ /* 0x000fe20000000000 */
[----:B-1----:R-:W-:-:S04]  /*0720*/  FADD R9, R7, R7 ;  /* 0x0000000707097221 */ /* 0x002fc80000000000 */
[----:B------:R-:W-:-:S05]  /*0730*/  FADD R9, R0, -R9 ;  /* 0x8000000900097221 */ /* 0x000fca0000000000 */
[----:B------:R-:W-:-:S13]  /*0740*/  FSETP.NEU.AND P1, PT, |R9|, 1, !P0 ;  /* 0x3f8000000900780b */ /* 0x000fda000472d200 */
[----:B------:R-:W-:Y:S01]  /*0750*/  @P1 LOP3.LUT R8, R8, 0x7fffffff, RZ, 0xc0, !PT ;  /* 0x7fffffff08081812 */ /* 0x000fe200078ec0ff */
[----:B------:R-:W-:Y:S06]  /*0760*/  @!P0 BRA `(.L_x_12) ;  /* 0x0000000400908947 */ /* 0x000fec0003800000 */
[----:B------:R-:W-:Y:S02]  /*0770*/  FSETP.NEU.AND P0, PT, |R0|, +INF , PT ;  /* 0x7f8000000000780b */ /* 0x000fe40003f0d200 */
[----:B------:R-:W-:Y:S02]  /*0780*/  ISETP.EQ.AND P1, PT, R10, -0x1, PT ;  /* 0xffffffff0a00780c */ /* 0x000fe40003f22270 */
[----:B------:R-:W-:-:S11]  /*0790*/  MOV R8, 0x3f800000 ;  /* 0x3f80000000087802 */ /* 0x000fd60000000f00 */
[----:B------:R-:W-:Y:S05]  /*07a0*/  @!P0 BRA P1, `(.L_x_12) ;  /* 0x0000000400808947 */ /* 0x000fea0000800000 */
[----:B------:R-:W-:Y:S02]  /*07b0*/  ISETP.GT.AND P0, PT, R10, -0x1, PT ;  /* 0xffffffff0a00780c */ /* 0x000fe40003f04270 */
[----:B------:R-:W-:-:S11]  /*07c0*/  MOV R8, R6 ;  /* 0x0000000600087202 */ /* 0x000fd60000000f00 */
[----:B------:R-:W-:Y:S05]  /*07d0*/  @P0 BRA `(.L_x_12) ;  /* 0x0000000400740947 */ /* 0x000fea0003800000 */
[----:B------:R-:W-:-:S04]  /*07e0*/  FSETP.NEU.AND P0, PT, |R9|, 1, PT ;  /* 0x3f8000000900780b */ /* 0x000fc80003f0d200 */
[----:B------:R-:W-:Y:S01]  /*07f0*/  FSEL R8, R6, -R6, P0 ;  /* 0x8000000606087208 */ /* 0x000fe20000000000 */
[----:B------:R-:W-:Y:S08]  /*0800*/  BRA `(.L_x_12) ;  /* 0x0000000400687947 */ /* 0x000ff00003800000 */
.L_x_11:
[----:B------:R-:W-:Y:S01]  /*0810*/  ISETP.NE.AND P0, PT, R4, RZ, PT ;  /* 0x000000ff0400720c */ /* 0x000fe20003f05270 */
[----:B------:R-:W-:-:S12]  /*0820*/  HFMA2 R8, -RZ, RZ, 0, 0 ;  /* 0x00000000ff087431 */ /* 0x000fd800000001ff */
[----:B------:R-:W-:Y:S05]  /*0830*/  @!P0 BRA `(.L_x_12) ;  /* 0x00000004005c8947 */ /* 0x000fea0003800000 */
[C---:B------:R-:W-:Y:S01]  /*0840*/  FMUL R6, |R5|.reuse, 16777216 ;  /* 0x4b80000005067820 */ /* 0x040fe20000400200 */
[----:B------:R-:W-:Y:S02]  /*0850*/  FSETP.GEU.AND P0, PT, |R5|, 1.175494350822287508e-38, PT ;  /* 0x008000000500780b */ /* 0x000fe40003f0e200 */
[----:B------:R-:W-:Y:S02]  /*0860*/  MOV R14, 0x3a2c32e4 ;  /* 0x3a2c32e4000e7802 */ /* 0x000fe40000000f00 */
[----:B------:R-:W-:Y:S02]  /*0870*/  FSEL R6, R6, |R5|, !P0 ;  /* 0x4000000506067208 */ /* 0x000fe40004000000 */
[----:B------:R-:W-:Y:S02]  /*0880*/  I2FP.F32.S32 R0, R0 ;  /* 0x0000000000007245 */ /* 0x000fe40000201400 */
        /* <DEDUP_REMOVED lines=33> */
[-C--:B------:R-:W-:Y:S01]  /*0aa0*/  FFMA R9, R9, R0.reuse, -R7 ;  /* 0x0000000009097223 */ /* 0x080fe20000000807 */
[----:B------:R-:W-:Y:S02]  /*0ab0*/  MOV R11, 0x391fcb8e ;  /* 0x391fcb8e000b7802 */ /* 0x000fe40000000f00 */
[C---:B------:R-:W-:Y:S01]  /*0ac0*/  FSETP.GEU.AND P1, PT, R7.reuse, RZ, PT ;  /* 0x000000ff0700720b */ /* 0x040fe20003f2e000 */
[----:B------:R-:W-:Y:S02]  /*0ad0*/  FFMA R9, R6, R0, R9 ;  /* 0x0000000006097223 */ /* 0x000fe40000000009 */
[----:B------:R-:W2:Y:S01]  /*0ae0*/  F2I.NTZ R10, R7 ;  /* 0x00000007000a7305 */ /* 0x000ea20000203100 */
[----:B-1----:R-:W-:Y:S01]  /*0af0*/  FADD R6, R7, -R8 ;  /* 0x8000000807067221 */ /* 0x002fe20000000000 */
[----:B------:R-:W-:-:S02]  /*0b00*/  FSETP.GT.AND P0, PT, R8, RZ, PT ;  /* 0x000000ff0800720b */ /* 0x000fc40003f04000 */
[----:B------:R-:W-:Y:S01]  /*0b10*/  MOV R8, 0x3f800000 ;  /* 0x3f80000000087802 */ /* 0x000fe20000000f00 */
        /* <DEDUP_REMOVED lines=9> */
[----:B------:R-:W-:Y:S02]  /*0bb0*/  PRMT R6, R4, 0x9910, RZ ;  /* 0x0000991004067816 */ /* 0x000fe400000000ff */
[----:B0-----:R-:W-:Y:S02]  /*0bc0*/  IADD3 R4, PT, PT, R11, 0x7f000000, RZ ;  /* 0x7f0000000b047810 */ /* 0x001fe40007ffe0ff */
[----:B--2---:R-:W-:Y:S02]  /*0bd0*/  LEA R11, R10, -R11, 0x17 ;  /* 0x8000000b0a0b7211 */ /* 0x004fe400078eb8ff */
[----:B------:R-:W-:Y:S01]  /*0be0*/  MOV R10, R6 ;  /* 0x00000006000a7202 */ /* 0x000fe20000000f00 */
[----:B------:R-:W-:-:S03]  /*0bf0*/  FMUL R4, R9, R4 ;  /* 0x0000000409047220 */ /* 0x000fc60000400000 */
        /* <DEDUP_REMOVED lines=9> */
[----:B------:R-:W-:-:S05]  /*0c90*/  FSETP.NEU.AND P0, PT, |R5|, +INF , PT ;  /* 0x7f8000000500780b */ /* 0x000fca0003f0d200 */
[----:B------:R-:W0:Y:S08]  /*0ca0*/  FRND.TRUNC R6, R6 ;  /* 0x0000000600067307 */ /* 0x000e30000020d000 */
[----:B------:R-:W-:-:S05]  /*0cb0*/  @!P0 FADD R5, R5, R5 ;  /* 0x0000000505058221 */ /* 0x000fca0000000000 */
[----:B------:R-:W-:Y:S01]  /*0cc0*/  @!P0 LOP3.LUT R8, R5, 0x7f800000, RZ, 0x3c, !PT ;  /* 0x7f80000005088812 */ /* 0x000fe200078e3cff */
[----:B0-----:R-:W-:-:S04]  /*0cd0*/  FADD R7, R6, R6 ;  /* 0x0000000606077221 */ /* 0x001fc80000000000 */
        /* <DEDUP_REMOVED lines=12> */
[----:B------:R-:W-:-:S09]  /*0da0*/  FSEL R8, R4, -R4, P0 ;  /* 0x8000000404087208 */ /* 0x000fd20000000000 */
.L_x_12:
[----:B------:R-:W-:Y:S05]  /*0db0*/  BSYNC.RECONVERGENT B0 ;  /* 0x0000000000007941 */ /* 0x000fea0003800200 */
.L_x_10:
[----:B------:R-:W-:Y:S05]  /*0dc0*/  BRA `(.L_x_8) ;  /* 0x0000000000047947 */ /* 0x000fea0003800000 */
.L_x_9:
[----:B-1----:R-:W-:-:S07]  /*0dd0*/  MOV R8, R5 ;  /* 0x0000000500087202 */ /* 0x002fce0000000f00 */
.L_x_8:
[----:B------:R-:W1:Y:S01]  /*0de0*/  LDCU UR4, c[0x0][0x3a8] ;  /* 0x00007500ff0477ac */ /* 0x000e620008000800 */
[----:B------:R-:W-:Y:S02]  /*0df0*/  UMOV UR5, 0x1 ;  /* 0x0000000100057882 */ /* 0x000fe40000000000 */
[----:B-1----:R-:W-:-:S06]  /*0e00*/  USHF.L.U32 UR4, UR5, UR4, URZ ;  /* 0x0000000405047299 */ /* 0x002fcc00080006ff */
[----:B------:R-:W-:-:S05]  /*0e10*/  I2FP.F32.S32 R5, UR4 ;  /* 0x0000000400057c45 */ /* 0x000fca0008201400 */
[----:B------:R-:W-:-:S05]  /*0e20*/  FMUL R5, R5, R8 ;  /* 0x0000000805057220 */ /* 0x000fca0000400000 */
[----:B------:R-:W-:-:S04]  /*0e30*/  FMNMX R5, R5, 32767, PT ;  /* 0x46fffe0005057809 */ /* 0x000fc80003800000 */
[----:B------:R-:W-:-:S06]  /*0e40*/  FMNMX R5, R5, -32768, !PT ;  /* 0xc700000005057809 */ /* 0x000fcc0007800000 */
[----:B------:R-:W1:Y:S02]  /*0e50*/  F2I.TRUNC.NTZ R5, R5 ;  /* 0x0000000500057305 */ /* 0x000e64000020f100 */
[----:B-1----:R-:W-:Y:S01]  /*0e60*/  STG.E.U16 desc[UR6][R2.64], R5 ;  /* 0x0000000502007986 */ /* 0x002fe2000c101506 */
[----:B------:R-:W-:Y:S05]  /*0e70*/  EXIT ;  /* 0x000000000000794d */ /* 0x000fea0003800000 */
.L_x_13:
        /* <DEDUP_REMOVED lines=16> */
.L_x_28:


//--------------------- .text._Z25nppiPow_16u_C1RSfs_kernelPKtiPtiiiii --------------------------
	.section	.text._Z25nppiPow_16u_C1RSfs_kernelPKtiPtiiiii,"ax",@progbits
	.align	128
        .global         _Z25nppiPow_16u_C1RSfs_kernelPKtiPtiiiii
        .type           _Z25nppiPow_16u_C1RSfs_kernelPKtiPtiiiii,@function
        .size           _Z25nppiPow_16u_C1RSfs_kernelPKtiPtiiiii,(.L_x_29 - _Z25nppiPow_16u_C1RSfs_kernelPKtiPtiiiii)
        .other          _Z25nppiPow_16u_C1RSfs_kernelPKtiPtiiiii,@"STO_CUDA_ENTRY STV_DEFAULT"
_Z25nppiPow_16u_C1RSfs_kernelPKtiPtiiiii:
.text._Z25nppiPow_16u_C1RSfs_kernelPKtiPtiiiii:
        /* <DEDUP_REMOVED lines=33> */
[----:B--2---:R0:W1:-:S12]  /*0210*/  I2F.U16 R0, R4 ;  /* 0x0000000400007306 */ /* 0x0040580000101000 */
[----:B------:R-:W-:Y:S05]  /*0220*/  @!P0 BRA `(.L_x_15) ;  /* 0x0000000800688947 */ /* 0x000fea0003800000 */
[----:B------:R-:W-:-:S13]  /*0230*/  ISETP.NE.AND P0, PT, R8, 0x2, PT ;  /* 0x000000020800780c */ /* 0x000fda0003f05270 */
[----:B-1----:R-:W-:Y:S01]  /*0240*/  @!P0 FMUL R6, R0, R0 ;  /* 0x0000000000068220 */ /* 0x002fe20000400000 */
[----:B------:R-:W-:Y:S06]  /*0250*/  @!P0 BRA `(.L_x_14) ;  /* 0x0000000800608947 */ /* 0x000fec0003800000 */
[----:B------:R-:W-:Y:S01]  /*0260*/  ISETP.GE.AND P0, PT, R8, 0x1, PT ;  /* 0x000000010800780c */ /* 0x000fe20003f06270 */
[----:B------:R-:W-:-:S12]  /*0270*/  BSSY.RECONVERGENT B0, `(.L_x_16) ;  /* 0x0000094000007945 */ /* 0x000fd80003800200 */
[----:B------:R-:W-:Y:S05]  /*0280*/  @!P0 BRA `(.L_x_17) ;  /* 0x0000000400208947 */ /* 0x000fea0003800000 */
[----:B------:R-:W-:Y:S02]  /*0290*/  PRMT R5, R4, 0x9910, RZ ;  /* 0x0000991004057816 */ /* 0x000fe400000000ff */
[----:B------:R-:W-:Y:S02]  /*02a0*/  MOV R6, 0x3f800000 ;  /* 0x3f80000000067802 */ /* 0x000fe40000000f00 */
[----:B------:R-:W-:-:S13]  /*02b0*/  ISETP.NE.AND P0, PT, R5, 0x1, PT ;  /* 0x000000010500780c */ /* 0x000fda0003f05270 */
[----:B------:R-:W-:Y:S05]  /*02c0*/  @!P0 BRA `(.L_x_18) ;  /* 0x0000000800388947 */ /* 0x000fea0003800000 */
[----:B------:R-:W-:-:S04]  /*02d0*/  I2FP.F32.U32 R5, R8 ;  /* 0x0000000800057245 */ /* 0x000fc80000201000 */
[----:B------:R-:W-:-:S04]  /*02e0*/  FSETP.NAN.AND P0, PT, |R5|, |R5|, PT ;  /* 0x400000050500720b */ /* 0x000fc80003f08200 */
[----:B------:R-:W-:-:S13]  /*02f0*/  FSETP.NUM.AND P0, PT, |R0|, |R0|, !P0 ;  /* 0x400000000000720b */ /* 0x000fda0004707200 */
[----:B------:R-:W-:Y:S01]  /*0300*/  @!P0 FADD R6, R5, R0 ;  /* 0x0000000005068221 */ /* 0x000fe20000000000 */
[----:B------:R-:W-:Y:S06]  /*0310*/  @!P0 BRA `(.L_x_18) ;  /* 0x0000000800248947 */ /* 0x000fec0003800000 */
[C---:B------:R-:W-:Y:S01]  /*0320*/  FMUL R7, |R0|.reuse, 16777216 ;  /* 0x4b80000000077820 */ /* 0x040fe20000400200 */
[----:B------:R-:W-:Y:S01]  /*0330*/  FSETP.GEU.AND P0, PT, |R0|, 1.175494350822287508e-38, PT ;  /* 0x008000000000780b */ /* 0x000fe20003f0e200 */
[----:B------:R-:W-:-:S03]  /*0340*/  HFMA2 R14, -RZ, RZ, 0.771484375, 0.21533203125 ;  /* 0x3a2c32e4ff0e7431 */ /* 0x000fc600000001ff */
        /* <DEDUP_REMOVED lines=34> */
[C---:B------:R-:W-:Y:S01]  /*0570*/  FFMA R8, R5.reuse, R8, -R10 ;  /* 0x0000000805087223 */ /* 0x040fe2000000080a */
[----:B------:R-:W-:Y:S02]  /*0580*/  MOV R6, 0x391fcb8e ;  /* 0x391fcb8e00067802 */ /* 0x000fe40000000f00 */
[C---:B------:R-:W-:Y:S01]  /*0590*/  FSETP.GT.AND P0, PT, |R10|.reuse, 152, PT ;  /* 0x431800000a00780b */ /* 0x040fe20003f04200 */
[----:B------:R-:W-:Y:S01]  /*05a0*/  FFMA R8, R5, R11, R8 ;  /* 0x0000000b05087223 */ /* 0x000fe20000000008 */
[C---:B------:R-:W-:Y:S01]  /*05b0*/  FSETP.GEU.AND P2, PT, R10.reuse, RZ, PT ;  /* 0x000000ff0a00720b */ /* 0x040fe20003f4e000 */
[----:B------:R-:W2:Y:S01]  /*05c0*/  F2I.NTZ R9, R10 ;  /* 0x0000000a00097305 */ /* 0x000ea20000203100 */
[----:B-1----:R-:W-:Y:S01]  /*05d0*/  FADD R5, R10, -R7 ;  /* 0x800000070a057221 */ /* 0x002fe20000000000 */
[----:B------:R-:W-:-:S03]  /*05e0*/  FSETP.GT.AND P1, PT, R7, RZ, PT ;  /* 0x000000ff0700720b */ /* 0x000fc60003f24000 */
[----:B------:R-:W-:-:S04]  /*05f0*/  FADD R5, R5, R8 ;  /* 0x0000000805057221 */ /* 0x000fc80000000000 */
[----:B------:R-:W-:-:S04]  /*0600*/  FFMA R6, R5, R6, 0.0013391353422775864601 ;  /* 0x3aaf85ed05067423 */ /* 0x000fc80000000006 */
[----:B------:R-:W-:-:S04]  /*0610*/  FFMA R6, R5, R6, 0.0096188392490148544312 ;  /* 0x3c1d985605067423 */ /* 0x000fc80000000006 */
[----:B------:R-:W-:-:S04]  /*0620*/  FFMA R6, R5, R6, 0.055503588169813156128 ;  /* 0x3d6357bb05067423 */ /* 0x000fc80000000006 */
[C---:B------:R-:W-:Y:S01]  /*0630*/  FFMA R8, R5.reuse, R6, 0.24022644758224487305 ;  /* 0x3e75fdec05087423 */ /* 0x040fe20000000006 */
[----:B------:R-:W-:Y:S02]  /*0640*/  SEL R6, RZ, 0x83000000, P1 ;  /* 0x83000000ff067807 */ /* 0x000fe40000800000 */
[----:B------:R-:W-:Y:S01]  /*0650*/  ISETP.NE.AND P1, PT, R4, RZ, PT ;  /* 0x000000ff0400720c */ /* 0x000fe20003f25270 */
[----:B------:R-:W-:Y:S01]  /*0660*/  FFMA R8, R5, R8, 0.69314718246459960938 ;  /* 0x3f31721805087423 */ /* 0x000fe20000000008 */
[----:B------:R-:W-:Y:S02]  /*0670*/  IADD3 R7, PT, PT, R6, 0x7f000000, RZ ;  /* 0x7f00000006077810 */ /* 0x000fe40007ffe0ff */
[----:B--2---:R-:W-:Y:S01]  /*0680*/  LEA R9, R9, -R6, 0x17 ;  /* 0x8000000609097211 */ /* 0x004fe200078eb8ff */
[----:B------:R-:W-:Y:S01]  /*0690*/  FFMA R8, R5, R8, 1 ;  /* 0x3f80000005087423 */ /* 0x000fe20000000008 */
[----:B------:R-:W-:Y:S01]  /*06a0*/  FSEL R5, RZ, +INF , !P2 ;  /* 0x7f800000ff057808 */ /* 0x000fe20005000000 */
[C---:B------:R-:W-:Y:S01]  /*06b0*/  FADD R6, R0.reuse, R0 ;  /* 0x0000000000067221 */ /* 0x040fe20000000000 */
[----:B------:R-:W-:Y:S01]  /*06c0*/  FSETP.NEU.AND P2, PT, |R0|, +INF , PT ;  /* 0x7f8000000000780b */ /* 0x000fe20003f4d200 */
[----:B------:R-:W-:-:S04]  /*06d0*/  FMUL R8, R7, R8 ;  /* 0x0000000807087220 */ /* 0x000fc80000400000 */
[----:B------:R-:W-:-:S05]  /*06e0*/  @!P0 FMUL R5, R9, R8 ;  /* 0x0000000809058220 */ /* 0x000fca0000400000 */
[----:B------:R-:W-:Y:S01]  /*06f0*/  @P1 FSEL R6, R6, R5, !P2 ;  /* 0x0000000506061208 */ /* 0x000fe20005000000 */
[----:B------:R-:W-:Y:S06]  /*0700*/  BRA `(.L_x_18) ;  /* 0x0000000400287947 */ /* 0x000fec0003800000 */
.L_x_17:
[----:B------:R-:W-:Y:S01]  /*0710*/  ISETP.NE.AND P0, PT, R4, RZ, PT ;  /* 0x000000ff0400720c */ /* 0x000fe20003f05270 */
[----:B------:R-:W-:-:S12]  /*0720*/  HFMA2 R6, -RZ, RZ, 0, 0 ;  /* 0x00000000ff067431 */ /* 0x000fd800000001ff */
[----:B------:R-:W-:Y:S05]  /*0730*/  @!P0 BRA `(.L_x_18) ;  /* 0x00000004001c8947 */ /* 0x000fea0003800000 */
[----:B0-----:R-:W-:Y:S02]  /*0740*/  PRMT R4, R4, 0x9910, RZ ;  /* 0x0000991004047816 */ /* 0x001fe400000000ff */
[----:B------:R-:W-:Y:S02]  /*0750*/  MOV R6, 0x3f800000 ;  /* 0x3f80000000067802 */ /* 0x000fe40000000f00 */
[----:B------:R-:W-:-:S13]  /*0760*/  ISETP.NE.AND P0, PT, R4, 0x1, PT ;  /* 0x000000010400780c */ /* 0x000fda0003f05270 */
[----:B------:R-:W-:Y:S05]  /*0770*/  @!P0 BRA `(.L_x_18) ;  /* 0x00000004000c8947 */ /* 0x000fea0003800000 */
[----:B------:R-:W-:-:S04]  /*0780*/  I2FP.F32.S32 R5, R8 ;  /* 0x0000000800057245 */ /* 0x000fc80000201400 */
[----:B------:R-:W-:-:S04]  /*0790*/  FSETP.NAN.AND P0, PT, |R5|, |R5|, PT ;  /* 0x400000050500720b */ /* 0x000fc80003f08200 */
[----:B------:R-:W-:-:S13]  /*07a0*/  FSETP.NUM.AND P0, PT, |R0|, |R0|, !P0 ;  /* 0x400000000000720b */ /* 0x000fda0004707200 */
[----:B------:R-:W-:Y:S01]  /*07b0*/  @!P0 FADD R6, R5, R0 ;  /* 0x0000000005068221 */ /* 0x000fe20000000000 */
[----:B------:R-:W-:Y:S06]  /*07c0*/  @!P0 BRA `(.L_x_18) ;  /* 0x0000000000f88947 */ /* 0x000fec0003800000 */
[C---:B------:R-:W-:Y:S01]  /*07d0*/  FMUL R7, |R0|.reuse, 16777216 ;  /* 0x4b80000000077820 */ /* 0x040fe20000400200 */
[C---:B------:R-:W-:Y:S02]  /*07e0*/  FSETP.GEU.AND P0, PT, |R0|.reuse, 1.175494350822287508e-38, PT ;  /* 0x008000000000780b */ /* 0x040fe40003f0e200 */
[----:B------:R-:W-:Y:S02]  /*07f0*/  MOV R12, 0x3a2c32e4 ;  /* 0x3a2c32e4000c7802 */ /* 0x000fe40000000f00 */
[----:B------:R-:W-:Y:S02]  /*0800*/  FSEL R7, R7, |R0|, !P0 ;  /* 0x4000000007077208 */ /* 0x000fe40004000000 */
[----:B------:R-:W-:Y:S02]  /*0810*/  FSETP.NEU.AND P2, PT, |R0|, +INF , PT ;  /* 0x7f8000000000780b */ /* 0x000fe40003f4d200 */
        /* <DEDUP_REMOVED lines=12> */
[CC--:B------:R-:W-:Y:S01]  /*08e0*/  FMUL R7, R9.reuse, R9.reuse ;  /* 0x0000000909077220 */ /* 0x0c0fe20000400000 */
[----:B------:R-:W-:Y:S02]  /*08f0*/  FFMA R13, R9, 1.4426950216293334961, R4 ;  /* 0x3fb8aa3b090d7823 */ /* 0x000fe40000000004 */
[----:B------:R-:W-:Y:S01]  /*0900*/  FADD R11, R10, R10 ;  /* 0x0000000a0a0b7221 */ /* 0x000fe20000000000 */
[C---:B------:R-:W-:Y:S01]  /*0910*/  FFMA R12, R7.reuse, R12, 0.0032181653659790754318 ;  /* 0x3b52e7db070c7423 */ /* 0x040fe2000000000c */
[----:B------:R-:W-:Y:S02]  /*0920*/  FADD R4, R4, -R13 ;  /* 0x8000000d04047221 */ /* 0x000fe40000000000 */
[----:B------:R-:W-:Y:S01]  /*0930*/  FFMA R11, R6, -R9, R11 ;  /* 0x80000009060b7223 */ /* 0x000fe2000000000b */
[----:B------:R-:W-:Y:S01]  /*0940*/  FFMA R12, R7, R12, 0.018033718690276145935 ;  /* 0x3c93bb73070c7423 */ /* 0x000fe2000000000c */
[----:B------:R-:W-:-:S02]  /*0950*/  FFMA R4, R9, 1.4426950216293334961, R4 ;  /* 0x3fb8aa3b09047823 */ /* 0x000fc40000000004 */
[----:B------:R-:W-:Y:S01]  /*0960*/  FMUL R11, R8, R11 ;  /* 0x0000000b080b7220 */ /* 0x000fe20000400000 */
[----:B------:R-:W-:Y:S01]  /*0970*/  FFMA R12, R7, R12, 0.12022458761930465698 ;  /* 0x3df6384f070c7423 */ /* 0x000fe2000000000c */
[----:B------:R-:W-:Y:S02]  /*0980*/  HFMA2 R8, -RZ, RZ, 0.64013671875, -15.109375 ;  /* 0x391fcb8eff087431 */ /* 0x000fe400000001ff */
        /* <DEDUP_REMOVED lines=12> */
[----:B------:R-:W-:-:S03]  /*0a50*/  FSETP.GT.AND P0, PT, |R4|, 152, PT ;  /* 0x431800000400780b */ /* 0x000fc60003f04200 */
[----:B------:R-:W-:Y:S02]  /*0a60*/  FFMA R6, R13, R5, R6 ;  /* 0x000000050d067223 */ /* 0x000fe40000000006 */
[----:B------:R-:W1:Y:S01]  /*0a70*/  F2I.NTZ R9, R4 ;  /* 0x0000000400097305 */ /* 0x000e620000203100 */
[----:B0-----:R-:W-:Y:S01]  /*0a80*/  FADD R5, R4, -R7 ;  /* 0x8000000704057221 */ /* 0x001fe20000000000 */
[----:B------:R-:W-:-:S03]  /*0a90*/  FSETP.GT.AND P1, PT, R7, RZ, PT ;  /* 0x000000ff0700720b */ /* 0x000fc60003f24000 */
[----:B------:R-:W-:-:S04]  /*0aa0*/  FADD R5, R5, R6 ;  /* 0x0000000605057221 */ /* 0x000fc80000000000 */
[----:B------:R-:W-:-:S04]  /*0ab0*/  FFMA R6, R5, R8, 0.0013391353422775864601 ;  /* 0x3aaf85ed05067423 */ /* 0x000fc80000000008 */
[----:B------:R-:W-:-:S04]  /*0ac0*/  FFMA R6, R5, R6, 0.0096188392490148544312 ;  /* 0x3c1d985605067423 */ /* 0x000fc80000000006 */
[----:B------:R-:W-:-:S04]  /*0ad0*/  FFMA R6, R5, R6, 0.055503588169813156128 ;  /* 0x3d6357bb05067423 */ /* 0x000fc80000000006 */
[C---:B------:R-:W-:Y:S01]  /*0ae0*/  FFMA R8, R5.reuse, R6, 0.24022644758224487305 ;  /* 0x3e75fdec05087423 */ /* 0x040fe20000000006 */
[----:B------:R-:W-:Y:S02]  /*0af0*/  SEL R6, RZ, 0x83000000, P1 ;  /* 0x83000000ff067807 */ /* 0x000fe40000800000 */
[----:B------:R-:W-:Y:S01]  /*0b00*/  FSETP.GEU.AND P1, PT, R4, RZ, PT ;  /* 0x000000ff0400720b */ /* 0x000fe20003f2e000 */
[----:B------:R-:W-:Y:S01]  /*0b10*/  FFMA R8, R5, R8, 0.69314718246459960938 ;  /* 0x3f31721805087423 */ /* 0x000fe20000000008 */
[----:B------:R-:W-:Y:S02]  /*0b20*/  IADD3 R7, PT, PT, R6, 0x7f000000, RZ ;  /* 0x7f00000006077810 */ /* 0x000fe40007ffe0ff */
[----:B-1----:R-:W-:Y:S01]  /*0b30*/  LEA R9, R9, -R6, 0x17 ;  /* 0x8000000609097211 */ /* 0x002fe200078eb8ff */
[----:B------:R-:W-:Y:S01]  /*0b40*/  FFMA R8, R5, R8, 1 ;  /* 0x3f80000005087423 */ /* 0x000fe20000000008 */
[----:B------:R-:W-:-:S03]  /*0b50*/  FSEL R6, RZ, +INF , !P1 ;  /* 0x7f800000ff067808 */ /* 0x000fc60004800000 */
[----:B------:R-:W-:-:S04]  /*0b60*/  FMUL R8, R7, R8 ;  /* 0x0000000807087220 */ /* 0x000fc80000400000 */
[----:B------:R-:W-:Y:S01]  /*0b70*/  @!P0 FMUL R6, R9, R8 ;  /* 0x0000000809068220 */ /* 0x000fe20000400000 */
[----:B------:R-:W-:Y:S06]  /*0b80*/  @P2 BRA `(.L_x_18) ;  /* 0x0000000000082947 */ /* 0x000fec0003800000 */
[----:B------:R-:W-:-:S05]  /*0b90*/  FADD R0, R0, R0 ;  /* 0x0000000000007221 */ /* 0x000fca0000000000 */
[----:B------:R-:W-:-:S07]  /*0ba0*/  LOP3.LUT R6, R0, 0x7f800000, RZ, 0x3c, !PT ;  /* 0x7f80000000067812 */ /* 0x000fce00078e3cff */
.L_x_18:
[----:B------:R-:W-:Y:S05]  /*0bb0*/  BSYNC.RECONVERGENT B0 ;  /* 0x0000000000007941 */ /* 0x000fea0003800200 */
.L_x_16:
[----:B------:R-:W-:Y:S05]  /*0bc0*/  BRA `(.L_x_14) ;  /* 0x0000000000047947 */ /* 0x000fea0003800000 */
.L_x_15:
[----:B-1----:R-:W-:-:S07]  /*0bd0*/  MOV R6, R0 ;  /* 0x0000000000067202 */ /* 0x002fce0000000f00 */
.L_x_14:
[----:B------:R-:W1:Y:S01]  /*0be0*/  LDCU UR4, c[0x0][0x3a8] ;  /* 0x00007500ff0477ac */ /* 0x000e620008000800 */
[----:B------:R-:W-:Y:S02]  /*0bf0*/  UMOV UR5, 0x1 ;  /* 0x0000000100057882 */ /* 0x000fe40000000000 */
[----:B-1----:R-:W-:-:S06]  /*0c00*/  USHF.L.U32 UR4, UR5, UR4, URZ ;  /* 0x0000000405047299 */ /* 0x002fcc00080006ff */
[----:B------:R-:W-:-:S05]  /*0c10*/  I2FP.F32.S32 R5, UR4 ;  /* 0x0000000400057c45 */ /* 0x000fca0008201400 */
[----:B------:R-:W-:-:S05]  /*0c20*/  FMUL R5, R5, R6 ;  /* 0x0000000605057220 */ /* 0x000fca0000400000 */
[----:B------:R-:W-:-:S04]  /*0c30*/  FMNMX R5, R5, 65535, PT ;  /* 0x477fff0005057809 */ /* 0x000fc80003800000 */
[----:B------:R-:W-:-:S06]  /*0c40*/  FMNMX R5, RZ, R5, !PT ;  /* 0x00000005ff057209 */ /* 0x000fcc0007800000 */
[----:B------:R-:W1:Y:S02]  /*0c50*/  F2I.U32.TRUNC.NTZ R5, R5 ;  /* 0x0000000500057305 */ /* 0x000e64000020f000 */
[----:B-1----:R-:W-:Y:S01]  /*0c60*/  STG.E.U16 desc[UR6][R2.64], R5 ;  /* 0x0000000502007986 */ /* 0x002fe2000c101506 */
[----:B------:R-:W-:Y:S05]  /*0c70*/  EXIT ;  /* 0x000000000000794d */ /* 0x000fea0003800000 */
.L_x_19:
        /* <DEDUP_REMOVED lines=16> */
.L_x_29:


//--------------------- .text._Z24nppiPow_8u_C1RSfs_kernelPKhiPhiiiii --------------------------
	.section	.text._Z24nppiPow_8u_C1RSfs_kernelPKhiPhiiiii,"ax",@progbits
	.align	128
        .global         _Z24nppiPow_8u_C1RSfs_kernelPKhiPhiiiii
        .type           _Z24nppiPow_8u_C1RSfs_kernelPKhiPhiiiii,@function
        .size           _Z24nppiPow_8u_C1RSfs_kernelPKhiPhiiiii,(.L_x_30 - _Z24nppiPow_8u_C1RSfs_kernelPKhiPhiiiii)
        .other          _Z24nppiPow_8u_C1RSfs_kernelPKhiPhiiiii,@"STO_CUDA_ENTRY STV_DEFAULT"
_Z24nppiPow_8u_C1RSfs_kernelPKhiPhiiiii:
.text._Z24nppiPow_8u_C1RSfs_kernelPKhiPhiiiii:
        /* <DEDUP_REMOVED lines=14> */
[----:B------:R-:W0:Y:S01]  /*00e0*/  LDC R8, c[0x0][0x3a4] ;  /* 0x0000e900ff087b82 */ /* 0x000e220000000800 */
[----:B------:R-:W1:Y:S01]  /*00f0*/  LDCU UR4, c[0x0][0x388] ;  /* 0x00007100ff0477ac */ /* 0x000e620008000800 */
[----:B------:R-:W-:Y:S01]  /*0100*/  SHF.R.S32.HI R7, RZ, 0x1f, R2 ;  /* 0x0000001fff077819 */ /* 0x000fe20000011402 */
[----:B------:R-:W2:Y:S01]  /*0110*/  LDCU UR5, c[0x0][0x398] ;  /* 0x00007300ff0577ac */ /* 0x000ea20008000800 */
[----:B------:R-:W3:Y:S01]  /*0120*/  LDCU.64 UR8, c[0x0][0x380] ;  /* 0x00007000ff0877ac */ /* 0x000ee20008000a00 */
[----:B------:R-:W4:Y:S01]  /*0130*/  LDCU.64 UR10, c[0x0][0x390] ;  /* 0x00007200ff0a77ac */ /* 0x000f220008000a00 */
[----:B------:R-:W0:Y:S01]  /*0140*/  LDCU.64 UR6, c[0x0][0x358] ;  /* 0x00006b00ff0677ac */ /* 0x000e220008000a00 */
[C---:B-1----:R-:W-:Y:S02]  /*0150*/  IMAD R5, R0.reuse, UR4, RZ ;  /* 0x0000000400057c24 */ /* 0x042fe4000f8e02ff */
[----:B--2---:R-:W-:Y:S01]  /*0160*/  IMAD R3, R0, UR5, RZ ;  /* 0x0000000500037c24 */ /* 0x004fe2000f8e02ff */
[----:B0-----:R-:W-:-:S02]  /*0170*/  ISETP.NE.AND P0, PT, R8, RZ, PT ;  /* 0x000000ff0800720c */ /* 0x001fc40003f05270 */
[----:B------:R-:W-:Y:S02]  /*0180*/  SHF.R.S32.HI R0, RZ, 0x1f, R5 ;  /* 0x0000001fff007819 */ /* 0x000fe40000011405 */
[--C-:B---3--:R-:W-:Y:S02]  /*0190*/  IADD3 R4, P1, P2, R5, UR8, R2.reuse ;  /* 0x0000000805047c10 */ /* 0x108fe4000fa3e002 */
[----:B------:R-:W-:Y:S02]  /*01a0*/  SHF.R.S32.HI R6, RZ, 0x1f, R3 ;  /* 0x0000001fff067819 */ /* 0x000fe40000011403 */
[----:B----4-:R-:W-:Y:S02]  /*01b0*/  IADD3 R2, P3, P4, R3, UR10, R2 ;  /* 0x0000000a03027c10 */ /* 0x010fe4000fc7e002 */
[--C-:B------:R-:W-:Y:S02]  /*01c0*/  IADD3.X R5, PT, PT, R0, UR9, R7.reuse, P1, P2 ;  /* 0x0000000900057c10 */ /* 0x100fe40008fe4407 */
[----:B------:R-:W-:Y:S01]  /*01d0*/  IADD3.X R3, PT, PT, R6, UR11, R7, P3, P4 ;  /* 0x0000000b06037c10 */ /* 0x000fe20009fe8407 */
[----:B------:R-:W-:Y:S01]  /*01e0*/  HFMA2 R6, -RZ, RZ, 1.875, 0 ;  /* 0x3f800000ff067431 */ /* 0x000fe200000001ff */
[----:B------:R-:W-:Y:S07]  /*01f0*/  @!P0 BRA `(.L_x_20) ;  /* 0x0000000800748947 */ /* 0x000fee0003800000 */
[----:B------:R-:W2:Y:S01]  /*0200*/  LDG.E.U8 R4, desc[UR6][R4.64] ;  /* 0x0000000604047981 */ /* 0x000ea2000c1e1100 */
        /* <DEDUP_REMOVED lines=9> */
[----:B------:R-:W-:Y:S02]  /*02a0*/  ISETP.NE.AND P0, PT, R4, 0x1, PT ;  /* 0x000000010400780c */ /* 0x000fe40003f05270 */
[----:B------:R-:W-:-:S11]  /*02b0*/  MOV R6, 0x3f800000 ;  /* 0x3f80000000067802 */ /* 0x000fd60000000f00 */
        /* <DEDUP_REMOVED lines=69> */
.L_x_23:
[----:B------:R-:W-:Y:S01]  /*0710*/  ISETP.NE.AND P0, PT, R4, RZ, PT ;  /* 0x000000ff0400720c */ /* 0x000fe20003f05270 */
[----:B------:R-:W-:-:S12]  /*0720*/  HFMA2 R6, -RZ, RZ, 0, 0 ;  /* 0x00000000ff067431 */ /* 0x000fd800000001ff */
[----:B------:R-:W-:Y:S05]  /*0730*/  @!P0 BRA `(.L_x_24) ;  /* 0x0000000400188947 */ /* 0x000fea0003800000 */
[----:B------:R-:W-:Y:S02]  /*0740*/  ISETP.NE.AND P0, PT, R4, 0x1, PT ;  /* 0x000000010400780c */ /* 0x000fe40003f05270 */
[----:B------:R-:W-:-:S11]  /*0750*/  MOV R6, 0x3f800000 ;  /* 0x3f80000000067802 */ /* 0x000fd60000000f00 */
        /* <DEDUP_REMOVED lines=11> */
[----:B0-----:R-:W-:-:S04]  /*0810*/  IADD3 R4, PT, PT, R7, -0x3f3504f3, RZ ;  /* 0xc0cafb0d07047810 */ /* 0x001fc80007ffe0ff */
        /* <DEDUP_REMOVED lines=56> */
.L_x_24:
[----:B------:R-:W-:Y:S05]  /*0ba0*/  BSYNC.RECONVERGENT B0 ;  /* 0x0000000000007941 */ /* 0x000fea0003800200 */
.L_x_22:
[----:B------:R-:W-:Y:S05]  /*0bb0*/  BRA `(.L_x_20) ;  /* 0x0000000000047947 */ /* 0x000fea0003800000 */
.L_x_21:
[----:B-1----:R-:W-:-:S07]  /*0bc0*/  MOV R6, R0 ;  /* 0x0000000000067202 */ /* 0x002fce0000000f00 */
.L_x_20:
        /* <DEDUP_REMOVED lines=8> */
[----:B-1----:R-:W-:Y:S01]  /*0c50*/  STG.E.U8 desc[UR6][R2.64], R5 ;  /* 0x0000000502007986 */ /* 0x002fe2000c101106 */
[----:B------:R-:W-:Y:S05]  /*0c60*/  EXIT ;  /* 0x000000000000794d */ /* 0x000fea0003800000 */
.L_x_25:
        /* <DEDUP_REMOVED lines=9> */
.L_x_30:


//--------------------- .nv.shared.reserved.0     --------------------------
	.section	.nv.shared.reserved.0,"aw",@nobits
	.weak		__nv_reservedSMEM_offset_0_alias
	.size		__nv_reservedSMEM_offset_0_alias, 0, 64
	.other		__nv_reservedSMEM_offset_0_alias,@"STO_CUDA_RESERVED_SHARED STV_DEFAULT"
__nv_reservedSMEM_offset_0_alias:
	.zero		0
	.zero		64


//--------------------- .nv.constant0._Z22nppiPow_32f_C1R_kernelPKfiPfiiif --------------------------
	.section	.nv.constant0._Z22nppiPow_32f_C1R_kernelPKfiPfiiif,"a",@progbits
	.sectionflags	@""
	.align	4
.nv.constant0._Z22nppiPow_32f_C1R_kernelPKfiPfiiif:
	.zero		936


//--------------------- .nv.constant0._Z25nppiPow_16s_C1RSfs_kernelPKsiPsiiiii --------------------------
	.section	.nv.constant0._Z25nppiPow_16s_C1RSfs_kernelPKsiPsiiiii,"a",@progbits
	.sectionflags	@""
	.align	4
.nv.constant0._Z25nppiPow_16s_C1RSfs_kernelPKsiPsiiiii:
	.zero		940


//--------------------- .nv.constant0._Z25nppiPow_16u_C1RSfs_kernelPKtiPtiiiii --------------------------
	.section	.nv.constant0._Z25nppiPow_16u_C1RSfs_kernelPKtiPtiiiii,"a",@progbits
	.sectionflags	@""
	.align	4
.nv.constant0._Z25nppiPow_16u_C1RSfs_kernelPKtiPtiiiii:
	.zero		940


//--------------------- .nv.constant0._Z24nppiPow_8u_C1RSfs_kernelPKhiPhiiiii --------------------------
	.section	.nv.constant0._Z24nppiPow_8u_C1RSfs_kernelPKhiPhiiiii,"a",@progbits
	.sectionflags	@""
	.align	4
.nv.constant0._Z24nppiPow_8u_C1RSfs_kernelPKhiPhiiiii:
	.zero		940


//--------------------- SYMBOLS --------------------------

	.type		.nv.reservedSmem.offset0,@object
	.size		.nv.reservedSmem.offset0,0x4
